//
// Generated by NVIDIA NVVM Compiler
//
// Compiler Build ID: CL-36424714
// Cuda compilation tools, release 13.0, V13.0.88
// Based on NVVM 20.0.0
//

.version 9.0
.target sm_100
.address_size 64

	// .globl	_Z10nms_kerneliifiPKfPKiPKlPl
// _ZZ10nms_kerneliifiPKfPKiPKlPlE11block_boxes has been demoted
.global .align 4 .b8 __cudart_i2opi_f[24] = {65, 144, 67, 60, 153, 149, 98, 219, 192, 221, 52, 245, 209, 87, 39, 252, 41, 21, 68, 78, 110, 131, 249, 162};

.visible .entry _Z10nms_kerneliifiPKfPKiPKlPl(
	.param .u32 _Z10nms_kerneliifiPKfPKiPKlPl_param_0,
	.param .u32 _Z10nms_kerneliifiPKfPKiPKlPl_param_1,
	.param .f32 _Z10nms_kerneliifiPKfPKiPKlPl_param_2,
	.param .u32 _Z10nms_kerneliifiPKfPKiPKlPl_param_3,
	.param .u64 .ptr .align 1 _Z10nms_kerneliifiPKfPKiPKlPl_param_4,
	.param .u64 .ptr .align 1 _Z10nms_kerneliifiPKfPKiPKlPl_param_5,
	.param .u64 .ptr .align 1 _Z10nms_kerneliifiPKfPKiPKlPl_param_6,
	.param .u64 .ptr .align 1 _Z10nms_kerneliifiPKfPKiPKlPl_param_7
)
{
	.local .align 16 .b8 	__local_depot0[208];
	.reg .b64 	%SP;
	.reg .b64 	%SPL;
	.reg .pred 	%p<225>;
	.reg .b32 	%r<826>;
	.reg .b32 	%f<1238>;
	.reg .b64 	%rd<375>;
	.reg .b64 	%fd<47>;
	// demoted variable
	.shared .align 4 .b8 _ZZ10nms_kerneliifiPKfPKiPKlPlE11block_boxes[1792];
	mov.u64 	%SPL, __local_depot0;
	ld.param.u32 	%r277, [_Z10nms_kerneliifiPKfPKiPKlPl_param_1];
	ld.param.u32 	%r278, [_Z10nms_kerneliifiPKfPKiPKlPl_param_3];
	ld.param.u64 	%rd75, [_Z10nms_kerneliifiPKfPKiPKlPl_param_4];
	ld.param.u64 	%rd76, [_Z10nms_kerneliifiPKfPKiPKlPl_param_5];
	ld.param.u64 	%rd77, [_Z10nms_kerneliifiPKfPKiPKlPl_param_6];
	cvta.to.global.u64 	%rd1, %rd75;
	cvta.to.global.u64 	%rd2, %rd76;
	cvta.to.global.u64 	%rd3, %rd77;
	add.u64 	%rd4, %SPL, 0;
	add.u64 	%rd5, %SPL, 0;
	add.u64 	%rd6, %SPL, 0;
	add.u64 	%rd7, %SPL, 0;
	add.u64 	%rd8, %SPL, 0;
	add.u64 	%rd9, %SPL, 0;
	add.u64 	%rd10, %SPL, 0;
	add.u64 	%rd11, %SPL, 0;
	add.u64 	%rd12, %SPL, 32;
	add.u64 	%rd13, %SPL, 80;
	mov.u32 	%r1, %ctaid.y;
	mov.u32 	%r2, %ctaid.x;
	shl.b32 	%r3, %r1, 6;
	shl.b32 	%r4, %r2, 6;
	sub.s32 	%r279, %r277, %r4;
	cvt.rn.f32.s32 	%f296, %r279;
	min.f32 	%f297, %f296, 0f42800000;
	cvt.rzi.s32.f32 	%r5, %f297;
	mov.u32 	%r6, %tid.x;
	setp.ge.u32 	%p4, %r6, %r5;
	@%p4 bra 	$L__BB0_2;
	add.s32 	%r280, %r4, %r6;
	mul.wide.u32 	%rd88, %r280, 8;
	add.s64 	%rd89, %rd3, %rd88;
	ld.global.u64 	%rd90, [%rd89];
	shl.b64 	%rd91, %rd90, 2;
	add.s64 	%rd92, %rd2, %rd91;
	ld.global.u32 	%r281, [%rd92];
	mul.lo.s32 	%r282, %r281, %r278;
	mul.wide.s32 	%rd93, %r282, 4;
	add.s64 	%rd94, %rd1, %rd93;
	ld.global.f32 	%f298, [%rd94];
	mov.u32 	%r283, _ZZ10nms_kerneliifiPKfPKiPKlPlE11block_boxes;
	mad.lo.s32 	%r284, %r6, 28, %r283;
	st.shared.f32 	[%r284], %f298;
	ld.global.f32 	%f299, [%rd94+4];
	st.shared.f32 	[%r284+4], %f299;
	ld.global.f32 	%f300, [%rd94+8];
	st.shared.f32 	[%r284+8], %f300;
	ld.global.f32 	%f301, [%rd94+16];
	st.shared.f32 	[%r284+12], %f301;
	ld.global.f32 	%f302, [%rd94+12];
	st.shared.f32 	[%r284+16], %f302;
	ld.global.f32 	%f303, [%rd94+20];
	st.shared.f32 	[%r284+20], %f303;
	add.s32 	%r285, %r278, -1;
	mul.wide.s32 	%rd95, %r285, 4;
	add.s64 	%rd96, %rd94, %rd95;
	ld.global.f32 	%f304, [%rd96];
	cvt.f64.f32 	%fd1, %f304;
	mov.f64 	%fd2, 0dBFF921FB54442D18;
	sub.f64 	%fd3, %fd2, %fd1;
	cvt.rn.f32.f64 	%f305, %fd3;
	st.shared.f32 	[%r284+24], %f305;
$L__BB0_2:
	bar.sync 	0;
	sub.s32 	%r286, %r277, %r3;
	cvt.rn.f32.s32 	%f306, %r286;
	min.f32 	%f307, %f306, 0f42800000;
	cvt.rzi.s32.f32 	%r287, %f307;
	setp.ge.u32 	%p5, %r6, %r287;
	@%p5 bra 	$L__BB0_200;
	add.s32 	%r7, %r3, %r6;
	mul.wide.u32 	%rd98, %r7, 8;
	add.s64 	%rd99, %rd3, %rd98;
	ld.global.u64 	%rd100, [%rd99];
	shl.b64 	%rd101, %rd100, 2;
	add.s64 	%rd102, %rd2, %rd101;
	ld.global.u32 	%r288, [%rd102];
	mul.lo.s32 	%r289, %r288, %r278;
	mul.wide.s32 	%rd103, %r289, 4;
	add.s64 	%rd14, %rd1, %rd103;
	ld.global.f32 	%f1, [%rd14];
	ld.global.f32 	%f2, [%rd14+4];
	add.s32 	%r290, %r278, -1;
	mul.wide.s32 	%rd15, %r290, 4;
	setp.eq.s32 	%p6, %r1, %r2;
	add.s32 	%r291, %r6, 1;
	selp.b32 	%r724, %r291, 0, %p6;
	setp.ge.s32 	%p7, %r724, %r5;
	mov.b64 	%rd374, 0;
	@%p7 bra 	$L__BB0_199;
	add.s64 	%rd105, %rd14, %rd15;
	ld.global.f32 	%f308, [%rd105];
	cvt.f64.f32 	%fd4, %f308;
	mov.f64 	%fd5, 0dBFF921FB54442D18;
	sub.f64 	%fd6, %fd5, %fd4;
	cvt.rn.f32.f64 	%f309, %fd6;
	ld.global.f32 	%f310, [%rd14+12];
	ld.global.f32 	%f311, [%rd14+16];
	mul.f32 	%f3, %f311, %f310;
	mul.f32 	%f312, %f311, 0f3F000000;
	mul.f32 	%f313, %f310, 0f3F000000;
	sub.f32 	%f4, %f1, %f312;
	sub.f32 	%f5, %f2, %f313;
	add.f32 	%f6, %f1, %f312;
	add.f32 	%f7, %f2, %f313;
	mul.f32 	%f314, %f309, 0f3F22F983;
	cvt.rni.s32.f32 	%r292, %f314;
	cvt.rn.f32.s32 	%f315, %r292;
	fma.rn.f32 	%f316, %f315, 0fBFC90FDA, %f309;
	fma.rn.f32 	%f317, %f315, 0fB3A22168, %f316;
	fma.rn.f32 	%f318, %f315, 0fA7C234C5, %f317;
	abs.f32 	%f319, %f309;
	setp.ltu.f32 	%p8, %f319, 0f47CE4780;
	setp.eq.f32 	%p9, %f319, 0f7F800000;
	mov.b32 	%r9, %f309;
	shr.u32 	%r293, %r9, 23;
	and.b32  	%r294, %r293, 224;
	add.s32 	%r295, %r294, -128;
	shr.u32 	%r296, %r295, 5;
	and.b32  	%r10, %r293, 31;
	mul.wide.u32 	%rd106, %r296, 4;
	sub.s64 	%rd16, %rd11, %rd106;
	mov.f32 	%f320, 0f00000000;
	mul.rn.f32 	%f321, %f309, %f320;
	sub.s64 	%rd17, %rd10, %rd106;
	neg.f32 	%f322, %f309;
	mul.f32 	%f323, %f309, 0fBF22F983;
	cvt.rni.s32.f32 	%r297, %f323;
	cvt.rn.f32.s32 	%f324, %r297;
	fma.rn.f32 	%f325, %f324, 0fBFC90FDA, %f322;
	fma.rn.f32 	%f326, %f324, 0fB3A22168, %f325;
	fma.rn.f32 	%f327, %f324, 0fA7C234C5, %f326;
	abs.f32 	%f328, %f322;
	setp.ltu.f32 	%p10, %f328, 0f47CE4780;
	setp.eq.f32 	%p11, %f328, 0f7F800000;
	mov.b32 	%r11, %f322;
	shr.u32 	%r298, %r11, 23;
	and.b32  	%r299, %r298, 224;
	add.s32 	%r300, %r299, -128;
	shl.b32 	%r301, %r11, 8;
	or.b32  	%r12, %r301, -2147483648;
	shr.u32 	%r302, %r300, 5;
	and.b32  	%r13, %r298, 31;
	mul.wide.u32 	%rd107, %r302, 4;
	sub.s64 	%rd18, %rd7, %rd107;
	sub.s32 	%r14, 32, %r13;
	mul.rn.f32 	%f329, %f322, %f320;
	sub.s64 	%rd19, %rd6, %rd107;
	add.f32 	%f8, %f312, 0f3C23D70A;
	add.f32 	%f9, %f313, 0f3C23D70A;
	or.pred  	%p1, %p8, %p9;
	selp.b32 	%r15, %r292, 0, %p8;
	selp.f32 	%f10, %f318, %f321, %p8;
	or.pred  	%p2, %p10, %p11;
	selp.b32 	%r16, %r297, 0, %p10;
	selp.f32 	%f11, %f327, %f329, %p10;
	mov.b64 	%rd374, 0;
$L__BB0_5:
	shl.b32 	%r303, %r9, 8;
	or.b32  	%r18, %r303, -2147483648;
	sub.s32 	%r19, 32, %r10;
	mov.u32 	%r304, _ZZ10nms_kerneliifiPKfPKiPKlPlE11block_boxes;
	mad.lo.s32 	%r305, %r724, 28, %r304;
	ld.shared.f32 	%f330, [%r305+12];
	ld.shared.f32 	%f331, [%r305+16];
	mul.f32 	%f12, %f330, %f331;
	ld.shared.f32 	%f13, [%r305+24];
	mul.f32 	%f14, %f330, 0f3F000000;
	mul.f32 	%f15, %f331, 0f3F000000;
	ld.shared.f32 	%f16, [%r305];
	ld.shared.f32 	%f17, [%r305+4];
	st.local.v2.f32 	[%rd12], {%f4, %f5};
	st.local.v2.f32 	[%rd12+8], {%f6, %f5};
	st.local.v2.f32 	[%rd12+16], {%f6, %f7};
	st.local.v2.f32 	[%rd12+24], {%f4, %f7};
	mov.u32 	%r728, %r15;
	mov.f32 	%f1159, %f10;
	@%p1 bra 	$L__BB0_11;
	mov.b64 	%rd354, 0;
	mov.b32 	%r725, 0;
	mov.u64 	%rd352, __cudart_i2opi_f;
	mov.u64 	%rd353, %rd11;
$L__BB0_7:
	.pragma "nounroll";
	ld.global.nc.u32 	%r307, [%rd352];
	mad.wide.u32 	%rd110, %r307, %r18, %rd354;
	shr.u64 	%rd354, %rd110, 32;
	st.local.u32 	[%rd353], %rd110;
	add.s32 	%r725, %r725, 1;
	add.s64 	%rd353, %rd353, 4;
	add.s64 	%rd352, %rd352, 4;
	setp.ne.s32 	%p12, %r725, 6;
	@%p12 bra 	$L__BB0_7;
	setp.eq.s32 	%p13, %r10, 0;
	st.local.u32 	[%rd11+24], %rd354;
	ld.local.u32 	%r726, [%rd16+24];
	ld.local.u32 	%r727, [%rd16+20];
	@%p13 bra 	$L__BB0_10;
	shl.b32 	%r308, %r726, %r10;
	shr.u32 	%r309, %r727, %r19;
	add.s32 	%r726, %r309, %r308;
	shl.b32 	%r310, %r727, %r10;
	ld.local.u32 	%r311, [%rd16+16];
	shr.u32 	%r312, %r311, %r19;
	add.s32 	%r727, %r312, %r310;
$L__BB0_10:
	setp.lt.s32 	%p14, %r9, 0;
	shr.u32 	%r313, %r726, 30;
	shf.l.wrap.b32 	%r314, %r727, %r726, 2;
	shl.b32 	%r315, %r727, 2;
	shr.u32 	%r316, %r314, 31;
	add.s32 	%r317, %r316, %r313;
	neg.s32 	%r318, %r317;
	selp.b32 	%r728, %r318, %r317, %p14;
	xor.b32  	%r319, %r314, %r9;
	shr.s32 	%r320, %r314, 31;
	xor.b32  	%r321, %r320, %r314;
	xor.b32  	%r322, %r320, %r315;
	cvt.u64.u32 	%rd111, %r321;
	shl.b64 	%rd112, %rd111, 32;
	cvt.u64.u32 	%rd113, %r322;
	or.b64  	%rd114, %rd112, %rd113;
	cvt.rn.f64.s64 	%fd7, %rd114;
	mul.f64 	%fd8, %fd7, 0d3BF921FB54442D19;
	cvt.rn.f32.f64 	%f332, %fd8;
	neg.f32 	%f333, %f332;
	setp.lt.s32 	%p15, %r319, 0;
	selp.f32 	%f1159, %f333, %f332, %p15;
$L__BB0_11:
	add.s32 	%r323, %r728, 1;
	mul.rn.f32 	%f334, %f1159, %f1159;
	and.b32  	%r324, %r728, 1;
	setp.eq.b32 	%p16, %r324, 1;
	selp.f32 	%f335, %f1159, 0f3F800000, %p16;
	fma.rn.f32 	%f336, %f334, %f335, 0f00000000;
	fma.rn.f32 	%f337, %f334, 0f37CBAC00, 0fBAB607ED;
	selp.f32 	%f338, 0fB94D4153, %f337, %p16;
	selp.f32 	%f339, 0f3C0885E4, 0f3D2AAABB, %p16;
	fma.rn.f32 	%f340, %f338, %f334, %f339;
	selp.f32 	%f341, 0fBE2AAAA8, 0fBEFFFFFF, %p16;
	fma.rn.f32 	%f342, %f340, %f334, %f341;
	fma.rn.f32 	%f343, %f342, %f336, %f335;
	and.b32  	%r325, %r323, 2;
	setp.eq.s32 	%p17, %r325, 0;
	mov.f32 	%f344, 0f00000000;
	sub.f32 	%f345, %f344, %f343;
	selp.f32 	%f20, %f343, %f345, %p17;
	mov.u32 	%r732, %r15;
	mov.f32 	%f1160, %f10;
	@%p1 bra 	$L__BB0_17;
	mov.b64 	%rd355, 0;
	mov.b32 	%r729, 0;
$L__BB0_13:
	.pragma "nounroll";
	mul.wide.u32 	%rd116, %r729, 4;
	mov.u64 	%rd117, __cudart_i2opi_f;
	add.s64 	%rd118, %rd117, %rd116;
	ld.global.nc.u32 	%r327, [%rd118];
	mad.wide.u32 	%rd119, %r327, %r18, %rd355;
	shr.u64 	%rd355, %rd119, 32;
	add.s64 	%rd120, %rd10, %rd116;
	st.local.u32 	[%rd120], %rd119;
	add.s32 	%r729, %r729, 1;
	setp.ne.s32 	%p18, %r729, 6;
	@%p18 bra 	$L__BB0_13;
	setp.eq.s32 	%p19, %r10, 0;
	st.local.u32 	[%rd10+24], %rd355;
	ld.local.u32 	%r730, [%rd17+24];
	ld.local.u32 	%r731, [%rd17+20];
	@%p19 bra 	$L__BB0_16;
	shl.b32 	%r328, %r730, %r10;
	shr.u32 	%r329, %r731, %r19;
	add.s32 	%r730, %r329, %r328;
	shl.b32 	%r330, %r731, %r10;
	ld.local.u32 	%r331, [%rd17+16];
	shr.u32 	%r332, %r331, %r19;
	add.s32 	%r731, %r332, %r330;
$L__BB0_16:
	setp.lt.s32 	%p20, %r9, 0;
	shr.u32 	%r333, %r730, 30;
	shf.l.wrap.b32 	%r334, %r731, %r730, 2;
	shl.b32 	%r335, %r731, 2;
	shr.u32 	%r336, %r334, 31;
	add.s32 	%r337, %r336, %r333;
	neg.s32 	%r338, %r337;
	selp.b32 	%r732, %r338, %r337, %p20;
	xor.b32  	%r339, %r334, %r9;
	shr.s32 	%r340, %r334, 31;
	xor.b32  	%r341, %r340, %r334;
	xor.b32  	%r342, %r340, %r335;
	cvt.u64.u32 	%rd121, %r341;
	shl.b64 	%rd122, %rd121, 32;
	cvt.u64.u32 	%rd123, %r342;
	or.b64  	%rd124, %rd122, %rd123;
	cvt.rn.f64.s64 	%fd9, %rd124;
	mul.f64 	%fd10, %fd9, 0d3BF921FB54442D19;
	cvt.rn.f32.f64 	%f346, %fd10;
	neg.f32 	%f347, %f346;
	setp.lt.s32 	%p21, %r339, 0;
	selp.f32 	%f1160, %f347, %f346, %p21;
$L__BB0_17:
	mul.rn.f32 	%f348, %f1160, %f1160;
	and.b32  	%r343, %r732, 1;
	setp.eq.b32 	%p22, %r343, 1;
	selp.f32 	%f349, 0f3F800000, %f1160, %p22;
	fma.rn.f32 	%f350, %f348, %f349, 0f00000000;
	fma.rn.f32 	%f351, %f348, 0f37CBAC00, 0fBAB607ED;
	selp.f32 	%f352, %f351, 0fB94D4153, %p22;
	selp.f32 	%f353, 0f3D2AAABB, 0f3C0885E4, %p22;
	fma.rn.f32 	%f354, %f352, %f348, %f353;
	selp.f32 	%f355, 0fBEFFFFFF, 0fBE2AAAA8, %p22;
	fma.rn.f32 	%f356, %f354, %f348, %f355;
	fma.rn.f32 	%f357, %f356, %f350, %f349;
	and.b32  	%r344, %r732, 2;
	setp.eq.s32 	%p23, %r344, 0;
	mov.f32 	%f358, 0f00000000;
	sub.f32 	%f359, %f358, %f357;
	selp.f32 	%f23, %f357, %f359, %p23;
	mul.f32 	%f360, %f13, 0f3F22F983;
	cvt.rni.s32.f32 	%r740, %f360;
	cvt.rn.f32.s32 	%f361, %r740;
	fma.rn.f32 	%f362, %f361, 0fBFC90FDA, %f13;
	fma.rn.f32 	%f363, %f361, 0fB3A22168, %f362;
	fma.rn.f32 	%f1162, %f361, 0fA7C234C5, %f363;
	abs.f32 	%f25, %f13;
	setp.ltu.f32 	%p24, %f25, 0f47CE4780;
	mov.u32 	%r736, %r740;
	mov.f32 	%f1161, %f1162;
	@%p24 bra 	$L__BB0_25;
	setp.neu.f32 	%p25, %f25, 0f7F800000;
	@%p25 bra 	$L__BB0_20;
	mov.f32 	%f366, 0f00000000;
	mul.rn.f32 	%f1161, %f13, %f366;
	mov.b32 	%r736, 0;
	bra.uni 	$L__BB0_25;
$L__BB0_20:
	mov.b32 	%r41, %f13;
	shl.b32 	%r346, %r41, 8;
	or.b32  	%r42, %r346, -2147483648;
	mov.b64 	%rd356, 0;
	mov.b32 	%r733, 0;
$L__BB0_21:
	.pragma "nounroll";
	mul.wide.u32 	%rd126, %r733, 4;
	mov.u64 	%rd127, __cudart_i2opi_f;
	add.s64 	%rd128, %rd127, %rd126;
	ld.global.nc.u32 	%r347, [%rd128];
	mad.wide.u32 	%rd129, %r347, %r42, %rd356;
	shr.u64 	%rd356, %rd129, 32;
	add.s64 	%rd130, %rd9, %rd126;
	st.local.u32 	[%rd130], %rd129;
	add.s32 	%r733, %r733, 1;
	setp.ne.s32 	%p26, %r733, 6;
	@%p26 bra 	$L__BB0_21;
	shr.u32 	%r348, %r41, 23;
	st.local.u32 	[%rd9+24], %rd356;
	and.b32  	%r45, %r348, 31;
	and.b32  	%r349, %r348, 224;
	add.s32 	%r350, %r349, -128;
	shr.u32 	%r351, %r350, 5;
	mul.wide.u32 	%rd131, %r351, 4;
	sub.s64 	%rd31, %rd9, %rd131;
	ld.local.u32 	%r734, [%rd31+24];
	ld.local.u32 	%r735, [%rd31+20];
	setp.eq.s32 	%p27, %r45, 0;
	@%p27 bra 	$L__BB0_24;
	shf.l.wrap.b32 	%r734, %r735, %r734, %r45;
	ld.local.u32 	%r352, [%rd31+16];
	shf.l.wrap.b32 	%r735, %r352, %r735, %r45;
$L__BB0_24:
	shr.u32 	%r353, %r734, 30;
	shf.l.wrap.b32 	%r354, %r735, %r734, 2;
	shl.b32 	%r355, %r735, 2;
	shr.u32 	%r356, %r354, 31;
	add.s32 	%r357, %r356, %r353;
	neg.s32 	%r358, %r357;
	setp.lt.s32 	%p28, %r41, 0;
	selp.b32 	%r736, %r358, %r357, %p28;
	xor.b32  	%r359, %r354, %r41;
	shr.s32 	%r360, %r354, 31;
	xor.b32  	%r361, %r360, %r354;
	xor.b32  	%r362, %r360, %r355;
	cvt.u64.u32 	%rd132, %r361;
	shl.b64 	%rd133, %rd132, 32;
	cvt.u64.u32 	%rd134, %r362;
	or.b64  	%rd135, %rd133, %rd134;
	cvt.rn.f64.s64 	%fd11, %rd135;
	mul.f64 	%fd12, %fd11, 0d3BF921FB54442D19;
	cvt.rn.f32.f64 	%f364, %fd12;
	neg.f32 	%f365, %f364;
	setp.lt.s32 	%p29, %r359, 0;
	selp.f32 	%f1161, %f365, %f364, %p29;
$L__BB0_25:
	add.s32 	%r364, %r736, 1;
	mul.rn.f32 	%f367, %f1161, %f1161;
	and.b32  	%r365, %r736, 1;
	setp.eq.b32 	%p31, %r365, 1;
	selp.f32 	%f368, %f1161, 0f3F800000, %p31;
	fma.rn.f32 	%f369, %f367, %f368, 0f00000000;
	fma.rn.f32 	%f370, %f367, 0f37CBAC00, 0fBAB607ED;
	selp.f32 	%f371, 0fB94D4153, %f370, %p31;
	selp.f32 	%f372, 0f3C0885E4, 0f3D2AAABB, %p31;
	fma.rn.f32 	%f373, %f371, %f367, %f372;
	selp.f32 	%f374, 0fBE2AAAA8, 0fBEFFFFFF, %p31;
	fma.rn.f32 	%f375, %f373, %f367, %f374;
	fma.rn.f32 	%f376, %f375, %f369, %f368;
	and.b32  	%r366, %r364, 2;
	setp.eq.s32 	%p32, %r366, 0;
	mov.f32 	%f377, 0f00000000;
	sub.f32 	%f378, %f377, %f376;
	selp.f32 	%f29, %f376, %f378, %p32;
	@%p24 bra 	$L__BB0_33;
	setp.neu.f32 	%p33, %f25, 0f7F800000;
	@%p33 bra 	$L__BB0_28;
	mov.f32 	%f381, 0f00000000;
	mul.rn.f32 	%f1162, %f13, %f381;
	mov.b32 	%r740, 0;
	bra.uni 	$L__BB0_33;
$L__BB0_28:
	mov.b32 	%r54, %f13;
	shl.b32 	%r368, %r54, 8;
	or.b32  	%r55, %r368, -2147483648;
	mov.b64 	%rd357, 0;
	mov.b32 	%r737, 0;
$L__BB0_29:
	.pragma "nounroll";
	mul.wide.u32 	%rd137, %r737, 4;
	mov.u64 	%rd138, __cudart_i2opi_f;
	add.s64 	%rd139, %rd138, %rd137;
	ld.global.nc.u32 	%r369, [%rd139];
	mad.wide.u32 	%rd140, %r369, %r55, %rd357;
	shr.u64 	%rd357, %rd140, 32;
	add.s64 	%rd141, %rd8, %rd137;
	st.local.u32 	[%rd141], %rd140;
	add.s32 	%r737, %r737, 1;
	setp.ne.s32 	%p34, %r737, 6;
	@%p34 bra 	$L__BB0_29;
	shr.u32 	%r370, %r54, 23;
	st.local.u32 	[%rd8+24], %rd357;
	and.b32  	%r58, %r370, 31;
	and.b32  	%r371, %r370, 224;
	add.s32 	%r372, %r371, -128;
	shr.u32 	%r373, %r372, 5;
	mul.wide.u32 	%rd142, %r373, 4;
	sub.s64 	%rd34, %rd8, %rd142;
	ld.local.u32 	%r738, [%rd34+24];
	ld.local.u32 	%r739, [%rd34+20];
	setp.eq.s32 	%p35, %r58, 0;
	@%p35 bra 	$L__BB0_32;
	shf.l.wrap.b32 	%r738, %r739, %r738, %r58;
	ld.local.u32 	%r374, [%rd34+16];
	shf.l.wrap.b32 	%r739, %r374, %r739, %r58;
$L__BB0_32:
	shr.u32 	%r375, %r738, 30;
	shf.l.wrap.b32 	%r376, %r739, %r738, 2;
	shl.b32 	%r377, %r739, 2;
	shr.u32 	%r378, %r376, 31;
	add.s32 	%r379, %r378, %r375;
	neg.s32 	%r380, %r379;
	setp.lt.s32 	%p36, %r54, 0;
	selp.b32 	%r740, %r380, %r379, %p36;
	xor.b32  	%r381, %r376, %r54;
	shr.s32 	%r382, %r376, 31;
	xor.b32  	%r383, %r382, %r376;
	xor.b32  	%r384, %r382, %r377;
	cvt.u64.u32 	%rd143, %r383;
	shl.b64 	%rd144, %rd143, 32;
	cvt.u64.u32 	%rd145, %r384;
	or.b64  	%rd146, %rd144, %rd145;
	cvt.rn.f64.s64 	%fd13, %rd146;
	mul.f64 	%fd14, %fd13, 0d3BF921FB54442D19;
	cvt.rn.f32.f64 	%f379, %fd14;
	neg.f32 	%f380, %f379;
	setp.lt.s32 	%p37, %r381, 0;
	selp.f32 	%f1162, %f380, %f379, %p37;
$L__BB0_33:
	mul.rn.f32 	%f383, %f1162, %f1162;
	and.b32  	%r387, %r740, 1;
	setp.eq.b32 	%p38, %r387, 1;
	selp.f32 	%f384, 0f3F800000, %f1162, %p38;
	fma.rn.f32 	%f385, %f383, %f384, 0f00000000;
	fma.rn.f32 	%f386, %f383, 0f37CBAC00, 0fBAB607ED;
	selp.f32 	%f387, %f386, 0fB94D4153, %p38;
	selp.f32 	%f388, 0f3D2AAABB, 0f3C0885E4, %p38;
	fma.rn.f32 	%f389, %f387, %f383, %f388;
	selp.f32 	%f390, 0fBEFFFFFF, 0fBE2AAAA8, %p38;
	fma.rn.f32 	%f391, %f389, %f383, %f390;
	fma.rn.f32 	%f392, %f391, %f385, %f384;
	and.b32  	%r388, %r740, 2;
	setp.eq.s32 	%p39, %r388, 0;
	mov.f32 	%f1177, 0f00000000;
	sub.f32 	%f393, %f1177, %f392;
	selp.f32 	%f394, %f392, %f393, %p39;
	sub.f32 	%f395, %f4, %f1;
	mul.f32 	%f396, %f20, %f395;
	sub.f32 	%f397, %f5, %f2;
	mul.f32 	%f398, %f23, %f397;
	sub.f32 	%f399, %f396, %f398;
	add.f32 	%f37, %f1, %f399;
	mul.f32 	%f400, %f20, %f397;
	fma.rn.f32 	%f401, %f23, %f395, %f400;
	add.f32 	%f38, %f2, %f401;
	st.local.v2.f32 	[%rd12], {%f37, %f38};
	sub.f32 	%f402, %f16, %f14;
	sub.f32 	%f403, %f402, %f16;
	mul.f32 	%f404, %f29, %f403;
	sub.f32 	%f405, %f17, %f15;
	sub.f32 	%f406, %f405, %f17;
	mul.f32 	%f407, %f394, %f406;
	sub.f32 	%f408, %f404, %f407;
	add.f32 	%f39, %f16, %f408;
	mul.f32 	%f409, %f29, %f406;
	fma.rn.f32 	%f410, %f394, %f403, %f409;
	add.f32 	%f40, %f17, %f410;
	sub.f32 	%f411, %f6, %f1;
	mul.f32 	%f412, %f20, %f411;
	sub.f32 	%f413, %f412, %f398;
	add.f32 	%f45, %f1, %f413;
	fma.rn.f32 	%f414, %f23, %f411, %f400;
	add.f32 	%f46, %f2, %f414;
	st.local.v2.f32 	[%rd12+8], {%f45, %f46};
	add.f32 	%f415, %f14, %f16;
	sub.f32 	%f416, %f415, %f16;
	mul.f32 	%f417, %f29, %f416;
	sub.f32 	%f418, %f417, %f407;
	add.f32 	%f47, %f16, %f418;
	fma.rn.f32 	%f419, %f394, %f416, %f409;
	add.f32 	%f48, %f17, %f419;
	sub.f32 	%f420, %f7, %f2;
	mul.f32 	%f421, %f23, %f420;
	sub.f32 	%f422, %f412, %f421;
	add.f32 	%f53, %f1, %f422;
	mul.f32 	%f423, %f20, %f420;
	fma.rn.f32 	%f424, %f23, %f411, %f423;
	add.f32 	%f54, %f2, %f424;
	st.local.v2.f32 	[%rd12+16], {%f53, %f54};
	add.f32 	%f425, %f15, %f17;
	sub.f32 	%f426, %f425, %f17;
	mul.f32 	%f427, %f394, %f426;
	sub.f32 	%f428, %f417, %f427;
	add.f32 	%f55, %f16, %f428;
	mul.f32 	%f429, %f29, %f426;
	fma.rn.f32 	%f430, %f394, %f416, %f429;
	add.f32 	%f56, %f17, %f430;
	sub.f32 	%f431, %f396, %f421;
	add.f32 	%f59, %f1, %f431;
	fma.rn.f32 	%f432, %f23, %f395, %f423;
	add.f32 	%f60, %f2, %f432;
	st.local.v2.f32 	[%rd12+24], {%f59, %f60};
	sub.f32 	%f433, %f404, %f427;
	add.f32 	%f61, %f16, %f433;
	fma.rn.f32 	%f434, %f394, %f403, %f429;
	add.f32 	%f62, %f17, %f434;
	st.local.v2.f32 	[%rd12+32], {%f37, %f38};
	max.f32 	%f63, %f39, %f47;
	min.f32 	%f64, %f39, %f47;
	max.f32 	%f65, %f40, %f48;
	min.f32 	%f66, %f40, %f48;
	max.f32 	%f67, %f47, %f55;
	min.f32 	%f68, %f47, %f55;
	max.f32 	%f69, %f48, %f56;
	min.f32 	%f70, %f48, %f56;
	max.f32 	%f71, %f55, %f61;
	min.f32 	%f72, %f55, %f61;
	max.f32 	%f73, %f56, %f62;
	min.f32 	%f74, %f56, %f62;
	max.f32 	%f75, %f61, %f39;
	min.f32 	%f76, %f61, %f39;
	max.f32 	%f77, %f62, %f40;
	min.f32 	%f78, %f62, %f40;
	mov.b32 	%r741, 0;
	mov.f32 	%f1163, %f37;
	mov.u32 	%r744, %r741;
	mov.f32 	%f1176, %f1177;
$L__BB0_34:
	mov.u32 	%r67, %r741;
	mov.f32 	%f79, %f1163;
	add.s32 	%r741, %r67, 1;
	mul.wide.u32 	%rd147, %r67, 8;
	add.s64 	%rd35, %rd12, %rd147;
	ld.local.f32 	%f1163, [%rd35+8];
	min.f32 	%f83, %f79, %f1163;
	setp.gtu.f32 	%p40, %f83, %f63;
	max.f32 	%f435, %f79, %f1163;
	setp.gtu.f32 	%p41, %f64, %f435;
	or.pred  	%p42, %p40, %p41;
	@%p42 bra 	$L__BB0_41;
	ld.local.f32 	%f85, [%rd35+4];
	ld.local.f32 	%f86, [%rd35+12];
	min.f32 	%f436, %f85, %f86;
	setp.gtu.f32 	%p43, %f436, %f65;
	max.f32 	%f437, %f85, %f86;
	setp.gtu.f32 	%p44, %f66, %f437;
	or.pred  	%p45, %p43, %p44;
	@%p45 bra 	$L__BB0_41;
	sub.f32 	%f439, %f39, %f79;
	sub.f32 	%f440, %f86, %f85;
	mul.f32 	%f441, %f439, %f440;
	sub.f32 	%f87, %f1163, %f79;
	sub.f32 	%f442, %f40, %f85;
	mul.f32 	%f443, %f87, %f442;
	sub.f32 	%f88, %f441, %f443;
	sub.f32 	%f444, %f48, %f85;
	mul.f32 	%f89, %f87, %f444;
	sub.f32 	%f445, %f47, %f79;
	mul.f32 	%f90, %f445, %f440;
	sub.f32 	%f446, %f89, %f90;
	sub.f32 	%f447, %f79, %f39;
	sub.f32 	%f448, %f48, %f40;
	mul.f32 	%f449, %f447, %f448;
	sub.f32 	%f450, %f85, %f40;
	sub.f32 	%f451, %f47, %f39;
	mul.f32 	%f452, %f451, %f450;
	sub.f32 	%f453, %f449, %f452;
	sub.f32 	%f454, %f86, %f40;
	mul.f32 	%f455, %f451, %f454;
	sub.f32 	%f456, %f1163, %f39;
	mul.f32 	%f457, %f456, %f448;
	sub.f32 	%f458, %f455, %f457;
	mul.f32 	%f459, %f88, %f446;
	setp.leu.f32 	%p46, %f459, 0f00000000;
	mul.f32 	%f460, %f453, %f458;
	setp.leu.f32 	%p47, %f460, 0f00000000;
	or.pred  	%p48, %p46, %p47;
	@%p48 bra 	$L__BB0_41;
	sub.f32 	%f91, %f90, %f89;
	sub.f32 	%f92, %f91, %f88;
	abs.f32 	%f462, %f92;
	setp.leu.f32 	%p49, %f462, 0f322BCC77;
	@%p49 bra 	$L__BB0_39;
	mul.f32 	%f481, %f91, %f39;
	mul.f32 	%f482, %f88, %f47;
	sub.f32 	%f483, %f481, %f482;
	div.rn.f32 	%f1169, %f483, %f92;
	mul.f32 	%f484, %f91, %f40;
	mul.f32 	%f485, %f88, %f48;
	sub.f32 	%f486, %f484, %f485;
	div.rn.f32 	%f1168, %f486, %f92;
	bra.uni 	$L__BB0_40;
$L__BB0_39:
	sub.f32 	%f463, %f85, %f86;
	mul.f32 	%f464, %f86, %f79;
	mul.f32 	%f465, %f1163, %f85;
	sub.f32 	%f466, %f464, %f465;
	sub.f32 	%f467, %f47, %f39;
	mul.f32 	%f468, %f463, %f467;
	sub.f32 	%f469, %f40, %f48;
	mul.f32 	%f470, %f87, %f469;
	sub.f32 	%f471, %f468, %f470;
	mul.f32 	%f472, %f48, %f39;
	mul.f32 	%f473, %f47, %f40;
	sub.f32 	%f474, %f472, %f473;
	mul.f32 	%f475, %f87, %f474;
	mul.f32 	%f476, %f466, %f467;
	sub.f32 	%f477, %f475, %f476;
	div.rn.f32 	%f1169, %f477, %f471;
	mul.f32 	%f478, %f466, %f469;
	mul.f32 	%f479, %f463, %f474;
	sub.f32 	%f480, %f478, %f479;
	div.rn.f32 	%f1168, %f480, %f471;
$L__BB0_40:
	mul.wide.s32 	%rd148, %r744, 8;
	add.s64 	%rd149, %rd13, %rd148;
	st.local.v2.f32 	[%rd149], {%f1169, %f1168};
	add.f32 	%f1176, %f1176, %f1169;
	add.f32 	%f1177, %f1177, %f1168;
	add.s32 	%r744, %r744, 1;
$L__BB0_41:
	setp.gtu.f32 	%p50, %f83, %f67;
	setp.gtu.f32 	%p51, %f68, %f435;
	or.pred  	%p52, %p50, %p51;
	@%p52 bra 	$L__BB0_48;
	ld.local.f32 	%f109, [%rd35+4];
	ld.local.f32 	%f110, [%rd35+12];
	min.f32 	%f487, %f109, %f110;
	setp.gtu.f32 	%p53, %f487, %f69;
	max.f32 	%f488, %f109, %f110;
	setp.gtu.f32 	%p54, %f70, %f488;
	or.pred  	%p55, %p53, %p54;
	@%p55 bra 	$L__BB0_48;
	sub.f32 	%f490, %f47, %f79;
	sub.f32 	%f491, %f110, %f109;
	mul.f32 	%f492, %f490, %f491;
	sub.f32 	%f111, %f1163, %f79;
	sub.f32 	%f493, %f48, %f109;
	mul.f32 	%f494, %f111, %f493;
	sub.f32 	%f112, %f492, %f494;
	sub.f32 	%f495, %f56, %f109;
	mul.f32 	%f113, %f111, %f495;
	sub.f32 	%f496, %f55, %f79;
	mul.f32 	%f114, %f496, %f491;
	sub.f32 	%f497, %f113, %f114;
	sub.f32 	%f498, %f79, %f47;
	sub.f32 	%f499, %f56, %f48;
	mul.f32 	%f500, %f498, %f499;
	sub.f32 	%f501, %f109, %f48;
	sub.f32 	%f502, %f55, %f47;
	mul.f32 	%f503, %f502, %f501;
	sub.f32 	%f504, %f500, %f503;
	sub.f32 	%f505, %f110, %f48;
	mul.f32 	%f506, %f502, %f505;
	sub.f32 	%f507, %f1163, %f47;
	mul.f32 	%f508, %f507, %f499;
	sub.f32 	%f509, %f506, %f508;
	mul.f32 	%f510, %f112, %f497;
	setp.leu.f32 	%p56, %f510, 0f00000000;
	mul.f32 	%f511, %f504, %f509;
	setp.leu.f32 	%p57, %f511, 0f00000000;
	or.pred  	%p58, %p56, %p57;
	@%p58 bra 	$L__BB0_48;
	sub.f32 	%f115, %f114, %f113;
	sub.f32 	%f116, %f115, %f112;
	abs.f32 	%f513, %f116;
	setp.gt.f32 	%p59, %f513, 0f322BCC77;
	@%p59 bra 	$L__BB0_46;
	sub.f32 	%f514, %f109, %f110;
	mul.f32 	%f515, %f110, %f79;
	mul.f32 	%f516, %f1163, %f109;
	sub.f32 	%f517, %f515, %f516;
	sub.f32 	%f518, %f55, %f47;
	mul.f32 	%f519, %f514, %f518;
	sub.f32 	%f520, %f48, %f56;
	mul.f32 	%f521, %f111, %f520;
	sub.f32 	%f522, %f519, %f521;
	mul.f32 	%f523, %f56, %f47;
	mul.f32 	%f524, %f55, %f48;
	sub.f32 	%f525, %f523, %f524;
	mul.f32 	%f526, %f111, %f525;
	mul.f32 	%f527, %f517, %f518;
	sub.f32 	%f528, %f526, %f527;
	div.rn.f32 	%f1175, %f528, %f522;
	mul.f32 	%f529, %f517, %f520;
	mul.f32 	%f530, %f514, %f525;
	sub.f32 	%f531, %f529, %f530;
	div.rn.f32 	%f1174, %f531, %f522;
	bra.uni 	$L__BB0_47;
$L__BB0_46:
	mul.f32 	%f532, %f115, %f47;
	mul.f32 	%f533, %f112, %f55;
	sub.f32 	%f534, %f532, %f533;
	div.rn.f32 	%f1175, %f534, %f116;
	mul.f32 	%f535, %f115, %f48;
	mul.f32 	%f536, %f112, %f56;
	sub.f32 	%f537, %f535, %f536;
	div.rn.f32 	%f1174, %f537, %f116;
$L__BB0_47:
	mul.wide.s32 	%rd150, %r744, 8;
	add.s64 	%rd151, %rd13, %rd150;
	st.local.v2.f32 	[%rd151], {%f1175, %f1174};
	add.f32 	%f1176, %f1176, %f1175;
	add.f32 	%f1177, %f1177, %f1174;
	add.s32 	%r744, %r744, 1;
$L__BB0_48:
	setp.gtu.f32 	%p60, %f83, %f71;
	setp.gtu.f32 	%p61, %f72, %f435;
	or.pred  	%p62, %p60, %p61;
	@%p62 bra 	$L__BB0_55;
	ld.local.f32 	%f133, [%rd35+4];
	ld.local.f32 	%f134, [%rd35+12];
	min.f32 	%f538, %f133, %f134;
	setp.gtu.f32 	%p63, %f538, %f73;
	max.f32 	%f539, %f133, %f134;
	setp.gtu.f32 	%p64, %f74, %f539;
	or.pred  	%p65, %p63, %p64;
	@%p65 bra 	$L__BB0_55;
	sub.f32 	%f541, %f55, %f79;
	sub.f32 	%f542, %f134, %f133;
	mul.f32 	%f543, %f541, %f542;
	sub.f32 	%f135, %f1163, %f79;
	sub.f32 	%f544, %f56, %f133;
	mul.f32 	%f545, %f135, %f544;
	sub.f32 	%f136, %f543, %f545;
	sub.f32 	%f546, %f62, %f133;
	mul.f32 	%f137, %f135, %f546;
	sub.f32 	%f547, %f61, %f79;
	mul.f32 	%f138, %f547, %f542;
	sub.f32 	%f548, %f137, %f138;
	sub.f32 	%f549, %f79, %f55;
	sub.f32 	%f550, %f62, %f56;
	mul.f32 	%f551, %f549, %f550;
	sub.f32 	%f552, %f133, %f56;
	sub.f32 	%f553, %f61, %f55;
	mul.f32 	%f554, %f553, %f552;
	sub.f32 	%f555, %f551, %f554;
	sub.f32 	%f556, %f134, %f56;
	mul.f32 	%f557, %f553, %f556;
	sub.f32 	%f558, %f1163, %f55;
	mul.f32 	%f559, %f558, %f550;
	sub.f32 	%f560, %f557, %f559;
	mul.f32 	%f561, %f136, %f548;
	setp.leu.f32 	%p66, %f561, 0f00000000;
	mul.f32 	%f562, %f555, %f560;
	setp.leu.f32 	%p67, %f562, 0f00000000;
	or.pred  	%p68, %p66, %p67;
	@%p68 bra 	$L__BB0_55;
	sub.f32 	%f139, %f138, %f137;
	sub.f32 	%f140, %f139, %f136;
	abs.f32 	%f564, %f140;
	setp.gt.f32 	%p69, %f564, 0f322BCC77;
	@%p69 bra 	$L__BB0_53;
	sub.f32 	%f565, %f133, %f134;
	mul.f32 	%f566, %f134, %f79;
	mul.f32 	%f567, %f1163, %f133;
	sub.f32 	%f568, %f566, %f567;
	sub.f32 	%f569, %f61, %f55;
	mul.f32 	%f570, %f565, %f569;
	sub.f32 	%f571, %f56, %f62;
	mul.f32 	%f572, %f135, %f571;
	sub.f32 	%f573, %f570, %f572;
	mul.f32 	%f574, %f62, %f55;
	mul.f32 	%f575, %f61, %f56;
	sub.f32 	%f576, %f574, %f575;
	mul.f32 	%f577, %f135, %f576;
	mul.f32 	%f578, %f568, %f569;
	sub.f32 	%f579, %f577, %f578;
	div.rn.f32 	%f1181, %f579, %f573;
	mul.f32 	%f580, %f568, %f571;
	mul.f32 	%f581, %f565, %f576;
	sub.f32 	%f582, %f580, %f581;
	div.rn.f32 	%f1180, %f582, %f573;
	bra.uni 	$L__BB0_54;
$L__BB0_53:
	mul.f32 	%f583, %f139, %f55;
	mul.f32 	%f584, %f136, %f61;
	sub.f32 	%f585, %f583, %f584;
	div.rn.f32 	%f1181, %f585, %f140;
	mul.f32 	%f586, %f139, %f56;
	mul.f32 	%f587, %f136, %f62;
	sub.f32 	%f588, %f586, %f587;
	div.rn.f32 	%f1180, %f588, %f140;
$L__BB0_54:
	mul.wide.s32 	%rd152, %r744, 8;
	add.s64 	%rd153, %rd13, %rd152;
	st.local.v2.f32 	[%rd153], {%f1181, %f1180};
	add.f32 	%f1176, %f1176, %f1181;
	add.f32 	%f1177, %f1177, %f1180;
	add.s32 	%r744, %r744, 1;
$L__BB0_55:
	setp.gtu.f32 	%p70, %f83, %f75;
	setp.gtu.f32 	%p71, %f76, %f435;
	or.pred  	%p72, %p70, %p71;
	@%p72 bra 	$L__BB0_62;
	ld.local.f32 	%f157, [%rd35+4];
	ld.local.f32 	%f158, [%rd35+12];
	min.f32 	%f589, %f157, %f158;
	setp.gtu.f32 	%p73, %f589, %f77;
	max.f32 	%f590, %f157, %f158;
	setp.gtu.f32 	%p74, %f78, %f590;
	or.pred  	%p75, %p73, %p74;
	@%p75 bra 	$L__BB0_62;
	sub.f32 	%f592, %f61, %f79;
	sub.f32 	%f593, %f158, %f157;
	mul.f32 	%f594, %f592, %f593;
	sub.f32 	%f159, %f1163, %f79;
	sub.f32 	%f595, %f62, %f157;
	mul.f32 	%f596, %f159, %f595;
	sub.f32 	%f160, %f594, %f596;
	sub.f32 	%f597, %f40, %f157;
	mul.f32 	%f161, %f159, %f597;
	sub.f32 	%f598, %f39, %f79;
	mul.f32 	%f162, %f598, %f593;
	sub.f32 	%f599, %f161, %f162;
	sub.f32 	%f600, %f79, %f61;
	sub.f32 	%f601, %f40, %f62;
	mul.f32 	%f602, %f600, %f601;
	sub.f32 	%f603, %f157, %f62;
	sub.f32 	%f604, %f39, %f61;
	mul.f32 	%f605, %f604, %f603;
	sub.f32 	%f606, %f602, %f605;
	sub.f32 	%f607, %f158, %f62;
	mul.f32 	%f608, %f604, %f607;
	sub.f32 	%f609, %f1163, %f61;
	mul.f32 	%f610, %f609, %f601;
	sub.f32 	%f611, %f608, %f610;
	mul.f32 	%f612, %f160, %f599;
	setp.leu.f32 	%p76, %f612, 0f00000000;
	mul.f32 	%f613, %f606, %f611;
	setp.leu.f32 	%p77, %f613, 0f00000000;
	or.pred  	%p78, %p76, %p77;
	@%p78 bra 	$L__BB0_62;
	sub.f32 	%f163, %f162, %f161;
	sub.f32 	%f164, %f163, %f160;
	abs.f32 	%f615, %f164;
	setp.gt.f32 	%p79, %f615, 0f322BCC77;
	@%p79 bra 	$L__BB0_60;
	sub.f32 	%f616, %f157, %f158;
	mul.f32 	%f617, %f158, %f79;
	mul.f32 	%f618, %f1163, %f157;
	sub.f32 	%f619, %f617, %f618;
	sub.f32 	%f620, %f39, %f61;
	mul.f32 	%f621, %f616, %f620;
	sub.f32 	%f622, %f62, %f40;
	mul.f32 	%f623, %f159, %f622;
	sub.f32 	%f624, %f621, %f623;
	mul.f32 	%f625, %f40, %f61;
	mul.f32 	%f626, %f39, %f62;
	sub.f32 	%f627, %f625, %f626;
	mul.f32 	%f628, %f159, %f627;
	mul.f32 	%f629, %f619, %f620;
	sub.f32 	%f630, %f628, %f629;
	div.rn.f32 	%f1187, %f630, %f624;
	mul.f32 	%f631, %f619, %f622;
	mul.f32 	%f632, %f616, %f627;
	sub.f32 	%f633, %f631, %f632;
	div.rn.f32 	%f1186, %f633, %f624;
	bra.uni 	$L__BB0_61;
$L__BB0_60:
	mul.f32 	%f634, %f163, %f61;
	mul.f32 	%f635, %f160, %f39;
	sub.f32 	%f636, %f634, %f635;
	div.rn.f32 	%f1187, %f636, %f164;
	mul.f32 	%f637, %f163, %f62;
	mul.f32 	%f638, %f160, %f40;
	sub.f32 	%f639, %f637, %f638;
	div.rn.f32 	%f1186, %f639, %f164;
$L__BB0_61:
	mul.wide.s32 	%rd154, %r744, 8;
	add.s64 	%rd155, %rd13, %rd154;
	st.local.v2.f32 	[%rd155], {%f1187, %f1186};
	add.f32 	%f1176, %f1176, %f1187;
	add.f32 	%f1177, %f1177, %f1186;
	add.s32 	%r744, %r744, 1;
$L__BB0_62:
	setp.ne.s32 	%p80, %r741, 4;
	@%p80 bra 	$L__BB0_34;
	neg.f32 	%f181, %f13;
	mul.f32 	%f182, %f13, 0fBF22F983;
	mov.b32 	%r78, %f181;
	shr.u32 	%r389, %r78, 23;
	and.b32  	%r390, %r389, 224;
	add.s32 	%r391, %r390, -128;
	shl.b32 	%r392, %r78, 8;
	or.b32  	%r79, %r392, -2147483648;
	shr.u32 	%r393, %r391, 5;
	and.b32  	%r80, %r389, 31;
	cvt.u64.u32 	%rd156, %r393;
	neg.s64 	%rd36, %rd156;
	sub.s32 	%r81, 32, %r80;
	add.f32 	%f183, %f14, 0f3C23D70A;
	mov.u32 	%r750, %r16;
	mov.f32 	%f1190, %f11;
	@%p2 bra 	$L__BB0_69;
	mov.b64 	%rd358, 0;
	mov.b32 	%r747, 0;
$L__BB0_65:
	.pragma "nounroll";
	mul.wide.u32 	%rd158, %r747, 4;
	mov.u64 	%rd159, __cudart_i2opi_f;
	add.s64 	%rd160, %rd159, %rd158;
	ld.global.nc.u32 	%r395, [%rd160];
	mad.wide.u32 	%rd161, %r395, %r12, %rd358;
	shr.u64 	%rd358, %rd161, 32;
	add.s64 	%rd162, %rd7, %rd158;
	st.local.u32 	[%rd162], %rd161;
	add.s32 	%r747, %r747, 1;
	setp.ne.s32 	%p81, %r747, 6;
	@%p81 bra 	$L__BB0_65;
	setp.eq.s32 	%p82, %r13, 0;
	st.local.u32 	[%rd7+24], %rd358;
	ld.local.u32 	%r748, [%rd18+24];
	ld.local.u32 	%r749, [%rd18+20];
	@%p82 bra 	$L__BB0_68;
	shl.b32 	%r396, %r748, %r13;
	shr.u32 	%r397, %r749, %r14;
	add.s32 	%r748, %r397, %r396;
	shl.b32 	%r398, %r749, %r13;
	ld.local.u32 	%r399, [%rd18+16];
	shr.u32 	%r400, %r399, %r14;
	add.s32 	%r749, %r400, %r398;
$L__BB0_68:
	setp.lt.s32 	%p83, %r11, 0;
	shr.u32 	%r401, %r748, 30;
	shf.l.wrap.b32 	%r402, %r749, %r748, 2;
	shl.b32 	%r403, %r749, 2;
	shr.u32 	%r404, %r402, 31;
	add.s32 	%r405, %r404, %r401;
	neg.s32 	%r406, %r405;
	selp.b32 	%r750, %r406, %r405, %p83;
	xor.b32  	%r407, %r402, %r11;
	shr.s32 	%r408, %r402, 31;
	xor.b32  	%r409, %r408, %r402;
	xor.b32  	%r410, %r408, %r403;
	cvt.u64.u32 	%rd163, %r409;
	shl.b64 	%rd164, %rd163, 32;
	cvt.u64.u32 	%rd165, %r410;
	or.b64  	%rd166, %rd164, %rd165;
	cvt.rn.f64.s64 	%fd15, %rd166;
	mul.f64 	%fd16, %fd15, 0d3BF921FB54442D19;
	cvt.rn.f32.f64 	%f640, %fd16;
	neg.f32 	%f641, %f640;
	setp.lt.s32 	%p84, %r407, 0;
	selp.f32 	%f1190, %f641, %f640, %p84;
$L__BB0_69:
	add.s32 	%r411, %r750, 1;
	mul.rn.f32 	%f642, %f1190, %f1190;
	and.b32  	%r412, %r750, 1;
	setp.eq.b32 	%p85, %r412, 1;
	selp.f32 	%f643, %f1190, 0f3F800000, %p85;
	fma.rn.f32 	%f644, %f642, %f643, 0f00000000;
	fma.rn.f32 	%f645, %f642, 0f37CBAC00, 0fBAB607ED;
	selp.f32 	%f646, 0fB94D4153, %f645, %p85;
	selp.f32 	%f647, 0f3C0885E4, 0f3D2AAABB, %p85;
	fma.rn.f32 	%f648, %f646, %f642, %f647;
	selp.f32 	%f649, 0fBE2AAAA8, 0fBEFFFFFF, %p85;
	fma.rn.f32 	%f650, %f648, %f642, %f649;
	fma.rn.f32 	%f651, %f650, %f644, %f643;
	and.b32  	%r413, %r411, 2;
	setp.eq.s32 	%p86, %r413, 0;
	mov.f32 	%f652, 0f00000000;
	sub.f32 	%f653, %f652, %f651;
	selp.f32 	%f186, %f651, %f653, %p86;
	mov.u32 	%r754, %r16;
	mov.f32 	%f1191, %f11;
	@%p2 bra 	$L__BB0_75;
	mov.b64 	%rd359, 0;
	mov.b32 	%r751, 0;
$L__BB0_71:
	.pragma "nounroll";
	mul.wide.u32 	%rd168, %r751, 4;
	mov.u64 	%rd169, __cudart_i2opi_f;
	add.s64 	%rd170, %rd169, %rd168;
	ld.global.nc.u32 	%r415, [%rd170];
	mad.wide.u32 	%rd171, %r415, %r12, %rd359;
	shr.u64 	%rd359, %rd171, 32;
	add.s64 	%rd172, %rd6, %rd168;
	st.local.u32 	[%rd172], %rd171;
	add.s32 	%r751, %r751, 1;
	setp.ne.s32 	%p87, %r751, 6;
	@%p87 bra 	$L__BB0_71;
	setp.eq.s32 	%p88, %r13, 0;
	st.local.u32 	[%rd6+24], %rd359;
	ld.local.u32 	%r752, [%rd19+24];
	ld.local.u32 	%r753, [%rd19+20];
	@%p88 bra 	$L__BB0_74;
	shl.b32 	%r416, %r752, %r13;
	shr.u32 	%r417, %r753, %r14;
	add.s32 	%r752, %r417, %r416;
	shl.b32 	%r418, %r753, %r13;
	ld.local.u32 	%r419, [%rd19+16];
	shr.u32 	%r420, %r419, %r14;
	add.s32 	%r753, %r420, %r418;
$L__BB0_74:
	setp.lt.s32 	%p89, %r11, 0;
	shr.u32 	%r421, %r752, 30;
	shf.l.wrap.b32 	%r422, %r753, %r752, 2;
	shl.b32 	%r423, %r753, 2;
	shr.u32 	%r424, %r422, 31;
	add.s32 	%r425, %r424, %r421;
	neg.s32 	%r426, %r425;
	selp.b32 	%r754, %r426, %r425, %p89;
	xor.b32  	%r427, %r422, %r11;
	shr.s32 	%r428, %r422, 31;
	xor.b32  	%r429, %r428, %r422;
	xor.b32  	%r430, %r428, %r423;
	cvt.u64.u32 	%rd173, %r429;
	shl.b64 	%rd174, %rd173, 32;
	cvt.u64.u32 	%rd175, %r430;
	or.b64  	%rd176, %rd174, %rd175;
	cvt.rn.f64.s64 	%fd17, %rd176;
	mul.f64 	%fd18, %fd17, 0d3BF921FB54442D19;
	cvt.rn.f32.f64 	%f654, %fd18;
	neg.f32 	%f655, %f654;
	setp.lt.s32 	%p90, %r427, 0;
	selp.f32 	%f1191, %f655, %f654, %p90;
$L__BB0_75:
	mul.rn.f32 	%f656, %f1191, %f1191;
	and.b32  	%r431, %r754, 1;
	setp.eq.b32 	%p91, %r431, 1;
	selp.f32 	%f657, 0f3F800000, %f1191, %p91;
	fma.rn.f32 	%f658, %f656, %f657, 0f00000000;
	fma.rn.f32 	%f659, %f656, 0f37CBAC00, 0fBAB607ED;
	selp.f32 	%f660, %f659, 0fB94D4153, %p91;
	selp.f32 	%f661, 0f3D2AAABB, 0f3C0885E4, %p91;
	fma.rn.f32 	%f662, %f660, %f656, %f661;
	selp.f32 	%f663, 0fBEFFFFFF, 0fBE2AAAA8, %p91;
	fma.rn.f32 	%f664, %f662, %f656, %f663;
	fma.rn.f32 	%f665, %f664, %f658, %f657;
	and.b32  	%r432, %r754, 2;
	setp.eq.s32 	%p92, %r432, 0;
	mov.f32 	%f666, 0f00000000;
	sub.f32 	%f667, %f666, %f665;
	selp.f32 	%f668, %f665, %f667, %p92;
	sub.f32 	%f669, %f39, %f1;
	mul.f32 	%f670, %f186, %f669;
	sub.f32 	%f671, %f40, %f2;
	mul.f32 	%f672, %f671, %f668;
	sub.f32 	%f673, %f670, %f672;
	mul.f32 	%f674, %f669, %f668;
	fma.rn.f32 	%f675, %f186, %f671, %f674;
	abs.f32 	%f676, %f673;
	setp.geu.f32 	%p93, %f676, %f8;
	abs.f32 	%f677, %f675;
	setp.geu.f32 	%p94, %f677, %f9;
	or.pred  	%p95, %p93, %p94;
	@%p95 bra 	$L__BB0_77;
	add.f32 	%f1176, %f1176, %f39;
	add.f32 	%f1177, %f1177, %f40;
	mul.wide.s32 	%rd177, %r744, 8;
	add.s64 	%rd178, %rd13, %rd177;
	st.local.v2.f32 	[%rd178], {%f39, %f40};
	add.s32 	%r744, %r744, 1;
$L__BB0_77:
	cvt.rni.s32.f32 	%r433, %f182;
	cvt.rn.f32.s32 	%f679, %r433;
	abs.f32 	%f680, %f181;
	shl.b64 	%rd179, %rd36, 2;
	add.s64 	%rd41, %rd5, %rd179;
	setp.eq.f32 	%p96, %f680, 0f7F800000;
	setp.ltu.f32 	%p97, %f680, 0f47CE4780;
	or.pred  	%p3, %p97, %p96;
	selp.b32 	%r817, %r433, 0, %p97;
	mov.f32 	%f681, 0f00000000;
	mul.rn.f32 	%f682, %f181, %f681;
	fma.rn.f32 	%f683, %f679, 0fBFC90FDA, %f181;
	fma.rn.f32 	%f684, %f679, 0fB3A22168, %f683;
	fma.rn.f32 	%f685, %f679, 0fA7C234C5, %f684;
	selp.f32 	%f1219, %f685, %f682, %p97;
	mov.u32 	%r759, %r817;
	mov.f32 	%f1194, %f1219;
	@%p3 bra 	$L__BB0_83;
	mov.b64 	%rd360, 0;
	mov.b32 	%r756, 0;
$L__BB0_79:
	.pragma "nounroll";
	mul.wide.u32 	%rd181, %r756, 4;
	mov.u64 	%rd182, __cudart_i2opi_f;
	add.s64 	%rd183, %rd182, %rd181;
	ld.global.nc.u32 	%r435, [%rd183];
	mad.wide.u32 	%rd184, %r435, %r79, %rd360;
	shr.u64 	%rd360, %rd184, 32;
	add.s64 	%rd185, %rd5, %rd181;
	st.local.u32 	[%rd185], %rd184;
	add.s32 	%r756, %r756, 1;
	setp.ne.s32 	%p98, %r756, 6;
	@%p98 bra 	$L__BB0_79;
	setp.eq.s32 	%p99, %r80, 0;
	st.local.u32 	[%rd5+24], %rd360;
	ld.local.u32 	%r757, [%rd41+24];
	ld.local.u32 	%r758, [%rd41+20];
	@%p99 bra 	$L__BB0_82;
	shl.b32 	%r436, %r757, %r80;
	shr.u32 	%r437, %r758, %r81;
	add.s32 	%r757, %r437, %r436;
	shl.b32 	%r438, %r758, %r80;
	ld.local.u32 	%r439, [%rd41+16];
	shr.u32 	%r440, %r439, %r81;
	add.s32 	%r758, %r440, %r438;
$L__BB0_82:
	setp.lt.s32 	%p100, %r78, 0;
	shr.u32 	%r441, %r757, 30;
	shf.l.wrap.b32 	%r442, %r758, %r757, 2;
	shl.b32 	%r443, %r758, 2;
	shr.u32 	%r444, %r442, 31;
	add.s32 	%r445, %r444, %r441;
	neg.s32 	%r446, %r445;
	selp.b32 	%r759, %r446, %r445, %p100;
	xor.b32  	%r447, %r442, %r78;
	shr.s32 	%r448, %r442, 31;
	xor.b32  	%r449, %r448, %r442;
	xor.b32  	%r450, %r448, %r443;
	cvt.u64.u32 	%rd186, %r449;
	shl.b64 	%rd187, %rd186, 32;
	cvt.u64.u32 	%rd188, %r450;
	or.b64  	%rd189, %rd187, %rd188;
	cvt.rn.f64.s64 	%fd19, %rd189;
	mul.f64 	%fd20, %fd19, 0d3BF921FB54442D19;
	cvt.rn.f32.f64 	%f686, %fd20;
	neg.f32 	%f687, %f686;
	setp.lt.s32 	%p101, %r447, 0;
	selp.f32 	%f1194, %f687, %f686, %p101;
$L__BB0_83:
	add.s64 	%rd44, %rd4, %rd179;
	add.s32 	%r451, %r759, 1;
	mul.rn.f32 	%f688, %f1194, %f1194;
	and.b32  	%r452, %r759, 1;
	setp.eq.b32 	%p102, %r452, 1;
	selp.f32 	%f689, %f1194, 0f3F800000, %p102;
	fma.rn.f32 	%f690, %f688, %f689, 0f00000000;
	fma.rn.f32 	%f691, %f688, 0f37CBAC00, 0fBAB607ED;
	selp.f32 	%f692, 0fB94D4153, %f691, %p102;
	selp.f32 	%f693, 0f3C0885E4, 0f3D2AAABB, %p102;
	fma.rn.f32 	%f694, %f692, %f688, %f693;
	selp.f32 	%f695, 0fBE2AAAA8, 0fBEFFFFFF, %p102;
	fma.rn.f32 	%f696, %f694, %f688, %f695;
	fma.rn.f32 	%f697, %f696, %f690, %f689;
	and.b32  	%r453, %r451, 2;
	setp.eq.s32 	%p103, %r453, 0;
	mov.f32 	%f698, 0f00000000;
	sub.f32 	%f699, %f698, %f697;
	selp.f32 	%f196, %f697, %f699, %p103;
	mov.u32 	%r763, %r817;
	mov.f32 	%f1195, %f1219;
	@%p3 bra 	$L__BB0_89;
	mov.b64 	%rd361, 0;
	mov.b32 	%r760, 0;
$L__BB0_85:
	.pragma "nounroll";
	mul.wide.u32 	%rd192, %r760, 4;
	mov.u64 	%rd193, __cudart_i2opi_f;
	add.s64 	%rd194, %rd193, %rd192;
	ld.global.nc.u32 	%r455, [%rd194];
	mad.wide.u32 	%rd195, %r455, %r79, %rd361;
	shr.u64 	%rd361, %rd195, 32;
	add.s64 	%rd196, %rd4, %rd192;
	st.local.u32 	[%rd196], %rd195;
	add.s32 	%r760, %r760, 1;
	setp.ne.s32 	%p104, %r760, 6;
	@%p104 bra 	$L__BB0_85;
	setp.eq.s32 	%p105, %r80, 0;
	st.local.u32 	[%rd4+24], %rd361;
	ld.local.u32 	%r761, [%rd44+24];
	ld.local.u32 	%r762, [%rd44+20];
	@%p105 bra 	$L__BB0_88;
	shl.b32 	%r456, %r761, %r80;
	shr.u32 	%r457, %r762, %r81;
	add.s32 	%r761, %r457, %r456;
	shl.b32 	%r458, %r762, %r80;
	ld.local.u32 	%r459, [%rd44+16];
	shr.u32 	%r460, %r459, %r81;
	add.s32 	%r762, %r460, %r458;
$L__BB0_88:
	setp.lt.s32 	%p106, %r78, 0;
	shr.u32 	%r461, %r761, 30;
	shf.l.wrap.b32 	%r462, %r762, %r761, 2;
	shl.b32 	%r463, %r762, 2;
	shr.u32 	%r464, %r462, 31;
	add.s32 	%r465, %r464, %r461;
	neg.s32 	%r466, %r465;
	selp.b32 	%r763, %r466, %r465, %p106;
	xor.b32  	%r467, %r462, %r78;
	shr.s32 	%r468, %r462, 31;
	xor.b32  	%r469, %r468, %r462;
	xor.b32  	%r470, %r468, %r463;
	cvt.u64.u32 	%rd197, %r469;
	shl.b64 	%rd198, %rd197, 32;
	cvt.u64.u32 	%rd199, %r470;
	or.b64  	%rd200, %rd198, %rd199;
	cvt.rn.f64.s64 	%fd21, %rd200;
	mul.f64 	%fd22, %fd21, 0d3BF921FB54442D19;
	cvt.rn.f32.f64 	%f700, %fd22;
	neg.f32 	%f701, %f700;
	setp.lt.s32 	%p107, %r467, 0;
	selp.f32 	%f1195, %f701, %f700, %p107;
$L__BB0_89:
	mul.rn.f32 	%f702, %f1195, %f1195;
	and.b32  	%r471, %r763, 1;
	setp.eq.b32 	%p108, %r471, 1;
	selp.f32 	%f703, 0f3F800000, %f1195, %p108;
	fma.rn.f32 	%f704, %f702, %f703, 0f00000000;
	fma.rn.f32 	%f705, %f702, 0f37CBAC00, 0fBAB607ED;
	selp.f32 	%f706, %f705, 0fB94D4153, %p108;
	selp.f32 	%f707, 0f3D2AAABB, 0f3C0885E4, %p108;
	fma.rn.f32 	%f708, %f706, %f702, %f707;
	selp.f32 	%f709, 0fBEFFFFFF, 0fBE2AAAA8, %p108;
	fma.rn.f32 	%f710, %f708, %f702, %f709;
	fma.rn.f32 	%f711, %f710, %f704, %f703;
	and.b32  	%r472, %r763, 2;
	setp.eq.s32 	%p109, %r472, 0;
	mov.f32 	%f712, 0f00000000;
	sub.f32 	%f713, %f712, %f711;
	selp.f32 	%f714, %f711, %f713, %p109;
	sub.f32 	%f715, %f37, %f16;
	mul.f32 	%f716, %f196, %f715;
	sub.f32 	%f717, %f38, %f17;
	mul.f32 	%f718, %f717, %f714;
	sub.f32 	%f719, %f716, %f718;
	mul.f32 	%f720, %f715, %f714;
	fma.rn.f32 	%f199, %f196, %f717, %f720;
	abs.f32 	%f721, %f719;
	setp.geu.f32 	%p110, %f721, %f183;
	@%p110 bra 	$L__BB0_92;
	abs.f32 	%f722, %f199;
	add.f32 	%f723, %f15, 0f3C23D70A;
	setp.geu.f32 	%p111, %f722, %f723;
	@%p111 bra 	$L__BB0_92;
	add.f32 	%f1176, %f1176, %f37;
	add.f32 	%f1177, %f1177, %f38;
	mul.wide.s32 	%rd201, %r744, 8;
	add.s64 	%rd202, %rd13, %rd201;
	st.local.v2.f32 	[%rd202], {%f37, %f38};
	add.s32 	%r744, %r744, 1;
$L__BB0_92:
	mov.u32 	%r768, %r16;
	mov.f32 	%f1198, %f11;
	@%p2 bra 	$L__BB0_98;
	mov.b64 	%rd362, 0;
	mov.b32 	%r765, 0;
$L__BB0_94:
	.pragma "nounroll";
	mul.wide.u32 	%rd204, %r765, 4;
	mov.u64 	%rd205, __cudart_i2opi_f;
	add.s64 	%rd206, %rd205, %rd204;
	ld.global.nc.u32 	%r474, [%rd206];
	mad.wide.u32 	%rd207, %r474, %r12, %rd362;
	shr.u64 	%rd362, %rd207, 32;
	add.s64 	%rd208, %rd7, %rd204;
	st.local.u32 	[%rd208], %rd207;
	add.s32 	%r765, %r765, 1;
	setp.ne.s32 	%p112, %r765, 6;
	@%p112 bra 	$L__BB0_94;
	setp.eq.s32 	%p113, %r13, 0;
	st.local.u32 	[%rd7+24], %rd362;
	ld.local.u32 	%r766, [%rd18+24];
	ld.local.u32 	%r767, [%rd18+20];
	@%p113 bra 	$L__BB0_97;
	shl.b32 	%r475, %r766, %r13;
	shr.u32 	%r476, %r767, %r14;
	add.s32 	%r766, %r476, %r475;
	shl.b32 	%r477, %r767, %r13;
	ld.local.u32 	%r478, [%rd18+16];
	shr.u32 	%r479, %r478, %r14;
	add.s32 	%r767, %r479, %r477;
$L__BB0_97:
	setp.lt.s32 	%p114, %r11, 0;
	shr.u32 	%r480, %r766, 30;
	shf.l.wrap.b32 	%r481, %r767, %r766, 2;
	shl.b32 	%r482, %r767, 2;
	shr.u32 	%r483, %r481, 31;
	add.s32 	%r484, %r483, %r480;
	neg.s32 	%r485, %r484;
	selp.b32 	%r768, %r485, %r484, %p114;
	xor.b32  	%r486, %r481, %r11;
	shr.s32 	%r487, %r481, 31;
	xor.b32  	%r488, %r487, %r481;
	xor.b32  	%r489, %r487, %r482;
	cvt.u64.u32 	%rd209, %r488;
	shl.b64 	%rd210, %rd209, 32;
	cvt.u64.u32 	%rd211, %r489;
	or.b64  	%rd212, %rd210, %rd211;
	cvt.rn.f64.s64 	%fd23, %rd212;
	mul.f64 	%fd24, %fd23, 0d3BF921FB54442D19;
	cvt.rn.f32.f64 	%f724, %fd24;
	neg.f32 	%f725, %f724;
	setp.lt.s32 	%p115, %r486, 0;
	selp.f32 	%f1198, %f725, %f724, %p115;
$L__BB0_98:
	add.s32 	%r490, %r768, 1;
	mul.rn.f32 	%f726, %f1198, %f1198;
	and.b32  	%r491, %r768, 1;
	setp.eq.b32 	%p116, %r491, 1;
	selp.f32 	%f727, %f1198, 0f3F800000, %p116;
	fma.rn.f32 	%f728, %f726, %f727, 0f00000000;
	fma.rn.f32 	%f729, %f726, 0f37CBAC00, 0fBAB607ED;
	selp.f32 	%f730, 0fB94D4153, %f729, %p116;
	selp.f32 	%f731, 0f3C0885E4, 0f3D2AAABB, %p116;
	fma.rn.f32 	%f732, %f730, %f726, %f731;
	selp.f32 	%f733, 0fBE2AAAA8, 0fBEFFFFFF, %p116;
	fma.rn.f32 	%f734, %f732, %f726, %f733;
	fma.rn.f32 	%f735, %f734, %f728, %f727;
	and.b32  	%r492, %r490, 2;
	setp.eq.s32 	%p117, %r492, 0;
	mov.f32 	%f736, 0f00000000;
	sub.f32 	%f737, %f736, %f735;
	selp.f32 	%f206, %f735, %f737, %p117;
	mov.u32 	%r772, %r16;
	mov.f32 	%f1199, %f11;
	@%p2 bra 	$L__BB0_104;
	mov.b64 	%rd363, 0;
	mov.b32 	%r769, 0;
$L__BB0_100:
	.pragma "nounroll";
	mul.wide.u32 	%rd214, %r769, 4;
	mov.u64 	%rd215, __cudart_i2opi_f;
	add.s64 	%rd216, %rd215, %rd214;
	ld.global.nc.u32 	%r494, [%rd216];
	mad.wide.u32 	%rd217, %r494, %r12, %rd363;
	shr.u64 	%rd363, %rd217, 32;
	add.s64 	%rd218, %rd6, %rd214;
	st.local.u32 	[%rd218], %rd217;
	add.s32 	%r769, %r769, 1;
	setp.ne.s32 	%p118, %r769, 6;
	@%p118 bra 	$L__BB0_100;
	setp.eq.s32 	%p119, %r13, 0;
	st.local.u32 	[%rd6+24], %rd363;
	ld.local.u32 	%r770, [%rd19+24];
	ld.local.u32 	%r771, [%rd19+20];
	@%p119 bra 	$L__BB0_103;
	shl.b32 	%r495, %r770, %r13;
	shr.u32 	%r496, %r771, %r14;
	add.s32 	%r770, %r496, %r495;
	shl.b32 	%r497, %r771, %r13;
	ld.local.u32 	%r498, [%rd19+16];
	shr.u32 	%r499, %r498, %r14;
	add.s32 	%r771, %r499, %r497;
$L__BB0_103:
	setp.lt.s32 	%p120, %r11, 0;
	shr.u32 	%r500, %r770, 30;
	shf.l.wrap.b32 	%r501, %r771, %r770, 2;
	shl.b32 	%r502, %r771, 2;
	shr.u32 	%r503, %r501, 31;
	add.s32 	%r504, %r503, %r500;
	neg.s32 	%r505, %r504;
	selp.b32 	%r772, %r505, %r504, %p120;
	xor.b32  	%r506, %r501, %r11;
	shr.s32 	%r507, %r501, 31;
	xor.b32  	%r508, %r507, %r501;
	xor.b32  	%r509, %r507, %r502;
	cvt.u64.u32 	%rd219, %r508;
	shl.b64 	%rd220, %rd219, 32;
	cvt.u64.u32 	%rd221, %r509;
	or.b64  	%rd222, %rd220, %rd221;
	cvt.rn.f64.s64 	%fd25, %rd222;
	mul.f64 	%fd26, %fd25, 0d3BF921FB54442D19;
	cvt.rn.f32.f64 	%f738, %fd26;
	neg.f32 	%f739, %f738;
	setp.lt.s32 	%p121, %r506, 0;
	selp.f32 	%f1199, %f739, %f738, %p121;
$L__BB0_104:
	mul.rn.f32 	%f740, %f1199, %f1199;
	and.b32  	%r510, %r772, 1;
	setp.eq.b32 	%p122, %r510, 1;
	selp.f32 	%f741, 0f3F800000, %f1199, %p122;
	fma.rn.f32 	%f742, %f740, %f741, 0f00000000;
	fma.rn.f32 	%f743, %f740, 0f37CBAC00, 0fBAB607ED;
	selp.f32 	%f744, %f743, 0fB94D4153, %p122;
	selp.f32 	%f745, 0f3D2AAABB, 0f3C0885E4, %p122;
	fma.rn.f32 	%f746, %f744, %f740, %f745;
	selp.f32 	%f747, 0fBEFFFFFF, 0fBE2AAAA8, %p122;
	fma.rn.f32 	%f748, %f746, %f740, %f747;
	fma.rn.f32 	%f749, %f748, %f742, %f741;
	and.b32  	%r511, %r772, 2;
	setp.eq.s32 	%p123, %r511, 0;
	mov.f32 	%f750, 0f00000000;
	sub.f32 	%f751, %f750, %f749;
	selp.f32 	%f752, %f749, %f751, %p123;
	sub.f32 	%f753, %f47, %f1;
	mul.f32 	%f754, %f206, %f753;
	sub.f32 	%f755, %f48, %f2;
	mul.f32 	%f756, %f755, %f752;
	sub.f32 	%f757, %f754, %f756;
	mul.f32 	%f758, %f753, %f752;
	fma.rn.f32 	%f759, %f206, %f755, %f758;
	abs.f32 	%f760, %f757;
	setp.geu.f32 	%p124, %f760, %f8;
	abs.f32 	%f761, %f759;
	setp.geu.f32 	%p125, %f761, %f9;
	or.pred  	%p126, %p124, %p125;
	@%p126 bra 	$L__BB0_106;
	add.f32 	%f1176, %f1176, %f47;
	add.f32 	%f1177, %f1177, %f48;
	mul.wide.s32 	%rd223, %r744, 8;
	add.s64 	%rd224, %rd13, %rd223;
	st.local.v2.f32 	[%rd224], {%f47, %f48};
	add.s32 	%r744, %r744, 1;
$L__BB0_106:
	mov.u32 	%r777, %r817;
	mov.f32 	%f1202, %f1219;
	@%p3 bra 	$L__BB0_112;
	mov.b64 	%rd364, 0;
	mov.b32 	%r774, 0;
$L__BB0_108:
	.pragma "nounroll";
	mul.wide.u32 	%rd226, %r774, 4;
	mov.u64 	%rd227, __cudart_i2opi_f;
	add.s64 	%rd228, %rd227, %rd226;
	ld.global.nc.u32 	%r513, [%rd228];
	mad.wide.u32 	%rd229, %r513, %r79, %rd364;
	shr.u64 	%rd364, %rd229, 32;
	add.s64 	%rd230, %rd5, %rd226;
	st.local.u32 	[%rd230], %rd229;
	add.s32 	%r774, %r774, 1;
	setp.ne.s32 	%p127, %r774, 6;
	@%p127 bra 	$L__BB0_108;
	setp.eq.s32 	%p128, %r80, 0;
	st.local.u32 	[%rd5+24], %rd364;
	ld.local.u32 	%r775, [%rd41+24];
	ld.local.u32 	%r776, [%rd41+20];
	@%p128 bra 	$L__BB0_111;
	shl.b32 	%r514, %r775, %r80;
	shr.u32 	%r515, %r776, %r81;
	add.s32 	%r775, %r515, %r514;
	shl.b32 	%r516, %r776, %r80;
	ld.local.u32 	%r517, [%rd41+16];
	shr.u32 	%r518, %r517, %r81;
	add.s32 	%r776, %r518, %r516;
$L__BB0_111:
	setp.lt.s32 	%p129, %r78, 0;
	shr.u32 	%r519, %r775, 30;
	shf.l.wrap.b32 	%r520, %r776, %r775, 2;
	shl.b32 	%r521, %r776, 2;
	shr.u32 	%r522, %r520, 31;
	add.s32 	%r523, %r522, %r519;
	neg.s32 	%r524, %r523;
	selp.b32 	%r777, %r524, %r523, %p129;
	xor.b32  	%r525, %r520, %r78;
	shr.s32 	%r526, %r520, 31;
	xor.b32  	%r527, %r526, %r520;
	xor.b32  	%r528, %r526, %r521;
	cvt.u64.u32 	%rd231, %r527;
	shl.b64 	%rd232, %rd231, 32;
	cvt.u64.u32 	%rd233, %r528;
	or.b64  	%rd234, %rd232, %rd233;
	cvt.rn.f64.s64 	%fd27, %rd234;
	mul.f64 	%fd28, %fd27, 0d3BF921FB54442D19;
	cvt.rn.f32.f64 	%f763, %fd28;
	neg.f32 	%f764, %f763;
	setp.lt.s32 	%p130, %r525, 0;
	selp.f32 	%f1202, %f764, %f763, %p130;
$L__BB0_112:
	add.s32 	%r529, %r777, 1;
	mul.rn.f32 	%f765, %f1202, %f1202;
	and.b32  	%r530, %r777, 1;
	setp.eq.b32 	%p131, %r530, 1;
	selp.f32 	%f766, %f1202, 0f3F800000, %p131;
	fma.rn.f32 	%f767, %f765, %f766, 0f00000000;
	fma.rn.f32 	%f768, %f765, 0f37CBAC00, 0fBAB607ED;
	selp.f32 	%f769, 0fB94D4153, %f768, %p131;
	selp.f32 	%f770, 0f3C0885E4, 0f3D2AAABB, %p131;
	fma.rn.f32 	%f771, %f769, %f765, %f770;
	selp.f32 	%f772, 0fBE2AAAA8, 0fBEFFFFFF, %p131;
	fma.rn.f32 	%f773, %f771, %f765, %f772;
	fma.rn.f32 	%f774, %f773, %f767, %f766;
	and.b32  	%r531, %r529, 2;
	setp.eq.s32 	%p132, %r531, 0;
	mov.f32 	%f775, 0f00000000;
	sub.f32 	%f776, %f775, %f774;
	selp.f32 	%f215, %f774, %f776, %p132;
	mov.u32 	%r781, %r817;
	mov.f32 	%f1203, %f1219;
	@%p3 bra 	$L__BB0_118;
	mov.b64 	%rd365, 0;
	mov.b32 	%r778, 0;
$L__BB0_114:
	.pragma "nounroll";
	mul.wide.u32 	%rd236, %r778, 4;
	mov.u64 	%rd237, __cudart_i2opi_f;
	add.s64 	%rd238, %rd237, %rd236;
	ld.global.nc.u32 	%r533, [%rd238];
	mad.wide.u32 	%rd239, %r533, %r79, %rd365;
	shr.u64 	%rd365, %rd239, 32;
	add.s64 	%rd240, %rd4, %rd236;
	st.local.u32 	[%rd240], %rd239;
	add.s32 	%r778, %r778, 1;
	setp.ne.s32 	%p133, %r778, 6;
	@%p133 bra 	$L__BB0_114;
	setp.eq.s32 	%p134, %r80, 0;
	st.local.u32 	[%rd4+24], %rd365;
	ld.local.u32 	%r779, [%rd44+24];
	ld.local.u32 	%r780, [%rd44+20];
	@%p134 bra 	$L__BB0_117;
	shl.b32 	%r534, %r779, %r80;
	shr.u32 	%r535, %r780, %r81;
	add.s32 	%r779, %r535, %r534;
	shl.b32 	%r536, %r780, %r80;
	ld.local.u32 	%r537, [%rd44+16];
	shr.u32 	%r538, %r537, %r81;
	add.s32 	%r780, %r538, %r536;
$L__BB0_117:
	setp.lt.s32 	%p135, %r78, 0;
	shr.u32 	%r539, %r779, 30;
	shf.l.wrap.b32 	%r540, %r780, %r779, 2;
	shl.b32 	%r541, %r780, 2;
	shr.u32 	%r542, %r540, 31;
	add.s32 	%r543, %r542, %r539;
	neg.s32 	%r544, %r543;
	selp.b32 	%r781, %r544, %r543, %p135;
	xor.b32  	%r545, %r540, %r78;
	shr.s32 	%r546, %r540, 31;
	xor.b32  	%r547, %r546, %r540;
	xor.b32  	%r548, %r546, %r541;
	cvt.u64.u32 	%rd241, %r547;
	shl.b64 	%rd242, %rd241, 32;
	cvt.u64.u32 	%rd243, %r548;
	or.b64  	%rd244, %rd242, %rd243;
	cvt.rn.f64.s64 	%fd29, %rd244;
	mul.f64 	%fd30, %fd29, 0d3BF921FB54442D19;
	cvt.rn.f32.f64 	%f777, %fd30;
	neg.f32 	%f778, %f777;
	setp.lt.s32 	%p136, %r545, 0;
	selp.f32 	%f1203, %f778, %f777, %p136;
$L__BB0_118:
	mul.rn.f32 	%f779, %f1203, %f1203;
	and.b32  	%r549, %r781, 1;
	setp.eq.b32 	%p137, %r549, 1;
	selp.f32 	%f780, 0f3F800000, %f1203, %p137;
	fma.rn.f32 	%f781, %f779, %f780, 0f00000000;
	fma.rn.f32 	%f782, %f779, 0f37CBAC00, 0fBAB607ED;
	selp.f32 	%f783, %f782, 0fB94D4153, %p137;
	selp.f32 	%f784, 0f3D2AAABB, 0f3C0885E4, %p137;
	fma.rn.f32 	%f785, %f783, %f779, %f784;
	selp.f32 	%f786, 0fBEFFFFFF, 0fBE2AAAA8, %p137;
	fma.rn.f32 	%f787, %f785, %f779, %f786;
	fma.rn.f32 	%f788, %f787, %f781, %f780;
	and.b32  	%r550, %r781, 2;
	setp.eq.s32 	%p138, %r550, 0;
	mov.f32 	%f789, 0f00000000;
	sub.f32 	%f790, %f789, %f788;
	selp.f32 	%f791, %f788, %f790, %p138;
	sub.f32 	%f792, %f45, %f16;
	mul.f32 	%f793, %f215, %f792;
	sub.f32 	%f794, %f46, %f17;
	mul.f32 	%f795, %f794, %f791;
	sub.f32 	%f796, %f793, %f795;
	mul.f32 	%f797, %f792, %f791;
	fma.rn.f32 	%f218, %f215, %f794, %f797;
	abs.f32 	%f798, %f796;
	setp.geu.f32 	%p139, %f798, %f183;
	@%p139 bra 	$L__BB0_121;
	abs.f32 	%f799, %f218;
	add.f32 	%f800, %f15, 0f3C23D70A;
	setp.geu.f32 	%p140, %f799, %f800;
	@%p140 bra 	$L__BB0_121;
	add.f32 	%f1176, %f1176, %f45;
	add.f32 	%f1177, %f1177, %f46;
	mul.wide.s32 	%rd245, %r744, 8;
	add.s64 	%rd246, %rd13, %rd245;
	st.local.v2.f32 	[%rd246], {%f45, %f46};
	add.s32 	%r744, %r744, 1;
$L__BB0_121:
	mov.u32 	%r786, %r16;
	mov.f32 	%f1206, %f11;
	@%p2 bra 	$L__BB0_127;
	mov.b64 	%rd366, 0;
	mov.b32 	%r783, 0;
$L__BB0_123:
	.pragma "nounroll";
	mul.wide.u32 	%rd248, %r783, 4;
	mov.u64 	%rd249, __cudart_i2opi_f;
	add.s64 	%rd250, %rd249, %rd248;
	ld.global.nc.u32 	%r552, [%rd250];
	mad.wide.u32 	%rd251, %r552, %r12, %rd366;
	shr.u64 	%rd366, %rd251, 32;
	add.s64 	%rd252, %rd7, %rd248;
	st.local.u32 	[%rd252], %rd251;
	add.s32 	%r783, %r783, 1;
	setp.ne.s32 	%p141, %r783, 6;
	@%p141 bra 	$L__BB0_123;
	setp.eq.s32 	%p142, %r13, 0;
	st.local.u32 	[%rd7+24], %rd366;
	ld.local.u32 	%r784, [%rd18+24];
	ld.local.u32 	%r785, [%rd18+20];
	@%p142 bra 	$L__BB0_126;
	shl.b32 	%r553, %r784, %r13;
	shr.u32 	%r554, %r785, %r14;
	add.s32 	%r784, %r554, %r553;
	shl.b32 	%r555, %r785, %r13;
	ld.local.u32 	%r556, [%rd18+16];
	shr.u32 	%r557, %r556, %r14;
	add.s32 	%r785, %r557, %r555;
$L__BB0_126:
	setp.lt.s32 	%p143, %r11, 0;
	shr.u32 	%r558, %r784, 30;
	shf.l.wrap.b32 	%r559, %r785, %r784, 2;
	shl.b32 	%r560, %r785, 2;
	shr.u32 	%r561, %r559, 31;
	add.s32 	%r562, %r561, %r558;
	neg.s32 	%r563, %r562;
	selp.b32 	%r786, %r563, %r562, %p143;
	xor.b32  	%r564, %r559, %r11;
	shr.s32 	%r565, %r559, 31;
	xor.b32  	%r566, %r565, %r559;
	xor.b32  	%r567, %r565, %r560;
	cvt.u64.u32 	%rd253, %r566;
	shl.b64 	%rd254, %rd253, 32;
	cvt.u64.u32 	%rd255, %r567;
	or.b64  	%rd256, %rd254, %rd255;
	cvt.rn.f64.s64 	%fd31, %rd256;
	mul.f64 	%fd32, %fd31, 0d3BF921FB54442D19;
	cvt.rn.f32.f64 	%f801, %fd32;
	neg.f32 	%f802, %f801;
	setp.lt.s32 	%p144, %r564, 0;
	selp.f32 	%f1206, %f802, %f801, %p144;
$L__BB0_127:
	add.s32 	%r568, %r786, 1;
	mul.rn.f32 	%f803, %f1206, %f1206;
	and.b32  	%r569, %r786, 1;
	setp.eq.b32 	%p145, %r569, 1;
	selp.f32 	%f804, %f1206, 0f3F800000, %p145;
	fma.rn.f32 	%f805, %f803, %f804, 0f00000000;
	fma.rn.f32 	%f806, %f803, 0f37CBAC00, 0fBAB607ED;
	selp.f32 	%f807, 0fB94D4153, %f806, %p145;
	selp.f32 	%f808, 0f3C0885E4, 0f3D2AAABB, %p145;
	fma.rn.f32 	%f809, %f807, %f803, %f808;
	selp.f32 	%f810, 0fBE2AAAA8, 0fBEFFFFFF, %p145;
	fma.rn.f32 	%f811, %f809, %f803, %f810;
	fma.rn.f32 	%f812, %f811, %f805, %f804;
	and.b32  	%r570, %r568, 2;
	setp.eq.s32 	%p146, %r570, 0;
	mov.f32 	%f813, 0f00000000;
	sub.f32 	%f814, %f813, %f812;
	selp.f32 	%f225, %f812, %f814, %p146;
	mov.u32 	%r790, %r16;
	mov.f32 	%f1207, %f11;
	@%p2 bra 	$L__BB0_133;
	mov.b64 	%rd367, 0;
	mov.b32 	%r787, 0;
$L__BB0_129:
	.pragma "nounroll";
	mul.wide.u32 	%rd258, %r787, 4;
	mov.u64 	%rd259, __cudart_i2opi_f;
	add.s64 	%rd260, %rd259, %rd258;
	ld.global.nc.u32 	%r572, [%rd260];
	mad.wide.u32 	%rd261, %r572, %r12, %rd367;
	shr.u64 	%rd367, %rd261, 32;
	add.s64 	%rd262, %rd6, %rd258;
	st.local.u32 	[%rd262], %rd261;
	add.s32 	%r787, %r787, 1;
	setp.ne.s32 	%p147, %r787, 6;
	@%p147 bra 	$L__BB0_129;
	setp.eq.s32 	%p148, %r13, 0;
	st.local.u32 	[%rd6+24], %rd367;
	ld.local.u32 	%r788, [%rd19+24];
	ld.local.u32 	%r789, [%rd19+20];
	@%p148 bra 	$L__BB0_132;
	shl.b32 	%r573, %r788, %r13;
	shr.u32 	%r574, %r789, %r14;
	add.s32 	%r788, %r574, %r573;
	shl.b32 	%r575, %r789, %r13;
	ld.local.u32 	%r576, [%rd19+16];
	shr.u32 	%r577, %r576, %r14;
	add.s32 	%r789, %r577, %r575;
$L__BB0_132:
	setp.lt.s32 	%p149, %r11, 0;
	shr.u32 	%r578, %r788, 30;
	shf.l.wrap.b32 	%r579, %r789, %r788, 2;
	shl.b32 	%r580, %r789, 2;
	shr.u32 	%r581, %r579, 31;
	add.s32 	%r582, %r581, %r578;
	neg.s32 	%r583, %r582;
	selp.b32 	%r790, %r583, %r582, %p149;
	xor.b32  	%r584, %r579, %r11;
	shr.s32 	%r585, %r579, 31;
	xor.b32  	%r586, %r585, %r579;
	xor.b32  	%r587, %r585, %r580;
	cvt.u64.u32 	%rd263, %r586;
	shl.b64 	%rd264, %rd263, 32;
	cvt.u64.u32 	%rd265, %r587;
	or.b64  	%rd266, %rd264, %rd265;
	cvt.rn.f64.s64 	%fd33, %rd266;
	mul.f64 	%fd34, %fd33, 0d3BF921FB54442D19;
	cvt.rn.f32.f64 	%f815, %fd34;
	neg.f32 	%f816, %f815;
	setp.lt.s32 	%p150, %r584, 0;
	selp.f32 	%f1207, %f816, %f815, %p150;
$L__BB0_133:
	mul.rn.f32 	%f817, %f1207, %f1207;
	and.b32  	%r588, %r790, 1;
	setp.eq.b32 	%p151, %r588, 1;
	selp.f32 	%f818, 0f3F800000, %f1207, %p151;
	fma.rn.f32 	%f819, %f817, %f818, 0f00000000;
	fma.rn.f32 	%f820, %f817, 0f37CBAC00, 0fBAB607ED;
	selp.f32 	%f821, %f820, 0fB94D4153, %p151;
	selp.f32 	%f822, 0f3D2AAABB, 0f3C0885E4, %p151;
	fma.rn.f32 	%f823, %f821, %f817, %f822;
	selp.f32 	%f824, 0fBEFFFFFF, 0fBE2AAAA8, %p151;
	fma.rn.f32 	%f825, %f823, %f817, %f824;
	fma.rn.f32 	%f826, %f825, %f819, %f818;
	and.b32  	%r589, %r790, 2;
	setp.eq.s32 	%p152, %r589, 0;
	mov.f32 	%f827, 0f00000000;
	sub.f32 	%f828, %f827, %f826;
	selp.f32 	%f829, %f826, %f828, %p152;
	sub.f32 	%f830, %f55, %f1;
	mul.f32 	%f831, %f225, %f830;
	sub.f32 	%f832, %f56, %f2;
	mul.f32 	%f833, %f832, %f829;
	sub.f32 	%f834, %f831, %f833;
	mul.f32 	%f835, %f830, %f829;
	fma.rn.f32 	%f836, %f225, %f832, %f835;
	abs.f32 	%f837, %f834;
	setp.geu.f32 	%p153, %f837, %f8;
	abs.f32 	%f838, %f836;
	setp.geu.f32 	%p154, %f838, %f9;
	or.pred  	%p155, %p153, %p154;
	@%p155 bra 	$L__BB0_135;
	add.f32 	%f1176, %f1176, %f55;
	add.f32 	%f1177, %f1177, %f56;
	mul.wide.s32 	%rd267, %r744, 8;
	add.s64 	%rd268, %rd13, %rd267;
	st.local.v2.f32 	[%rd268], {%f55, %f56};
	add.s32 	%r744, %r744, 1;
$L__BB0_135:
	mov.u32 	%r795, %r817;
	mov.f32 	%f1210, %f1219;
	@%p3 bra 	$L__BB0_141;
	mov.b64 	%rd368, 0;
	mov.b32 	%r792, 0;
$L__BB0_137:
	.pragma "nounroll";
	mul.wide.u32 	%rd270, %r792, 4;
	mov.u64 	%rd271, __cudart_i2opi_f;
	add.s64 	%rd272, %rd271, %rd270;
	ld.global.nc.u32 	%r591, [%rd272];
	mad.wide.u32 	%rd273, %r591, %r79, %rd368;
	shr.u64 	%rd368, %rd273, 32;
	add.s64 	%rd274, %rd5, %rd270;
	st.local.u32 	[%rd274], %rd273;
	add.s32 	%r792, %r792, 1;
	setp.ne.s32 	%p156, %r792, 6;
	@%p156 bra 	$L__BB0_137;
	setp.eq.s32 	%p157, %r80, 0;
	st.local.u32 	[%rd5+24], %rd368;
	ld.local.u32 	%r793, [%rd41+24];
	ld.local.u32 	%r794, [%rd41+20];
	@%p157 bra 	$L__BB0_140;
	shl.b32 	%r592, %r793, %r80;
	shr.u32 	%r593, %r794, %r81;
	add.s32 	%r793, %r593, %r592;
	shl.b32 	%r594, %r794, %r80;
	ld.local.u32 	%r595, [%rd41+16];
	shr.u32 	%r596, %r595, %r81;
	add.s32 	%r794, %r596, %r594;
$L__BB0_140:
	setp.lt.s32 	%p158, %r78, 0;
	shr.u32 	%r597, %r793, 30;
	shf.l.wrap.b32 	%r598, %r794, %r793, 2;
	shl.b32 	%r599, %r794, 2;
	shr.u32 	%r600, %r598, 31;
	add.s32 	%r601, %r600, %r597;
	neg.s32 	%r602, %r601;
	selp.b32 	%r795, %r602, %r601, %p158;
	xor.b32  	%r603, %r598, %r78;
	shr.s32 	%r604, %r598, 31;
	xor.b32  	%r605, %r604, %r598;
	xor.b32  	%r606, %r604, %r599;
	cvt.u64.u32 	%rd275, %r605;
	shl.b64 	%rd276, %rd275, 32;
	cvt.u64.u32 	%rd277, %r606;
	or.b64  	%rd278, %rd276, %rd277;
	cvt.rn.f64.s64 	%fd35, %rd278;
	mul.f64 	%fd36, %fd35, 0d3BF921FB54442D19;
	cvt.rn.f32.f64 	%f840, %fd36;
	neg.f32 	%f841, %f840;
	setp.lt.s32 	%p159, %r603, 0;
	selp.f32 	%f1210, %f841, %f840, %p159;
$L__BB0_141:
	add.s32 	%r607, %r795, 1;
	mul.rn.f32 	%f842, %f1210, %f1210;
	and.b32  	%r608, %r795, 1;
	setp.eq.b32 	%p160, %r608, 1;
	selp.f32 	%f843, %f1210, 0f3F800000, %p160;
	fma.rn.f32 	%f844, %f842, %f843, 0f00000000;
	fma.rn.f32 	%f845, %f842, 0f37CBAC00, 0fBAB607ED;
	selp.f32 	%f846, 0fB94D4153, %f845, %p160;
	selp.f32 	%f847, 0f3C0885E4, 0f3D2AAABB, %p160;
	fma.rn.f32 	%f848, %f846, %f842, %f847;
	selp.f32 	%f849, 0fBE2AAAA8, 0fBEFFFFFF, %p160;
	fma.rn.f32 	%f850, %f848, %f842, %f849;
	fma.rn.f32 	%f851, %f850, %f844, %f843;
	and.b32  	%r609, %r607, 2;
	setp.eq.s32 	%p161, %r609, 0;
	mov.f32 	%f852, 0f00000000;
	sub.f32 	%f853, %f852, %f851;
	selp.f32 	%f234, %f851, %f853, %p161;
	mov.u32 	%r799, %r817;
	mov.f32 	%f1211, %f1219;
	@%p3 bra 	$L__BB0_147;
	mov.b64 	%rd369, 0;
	mov.b32 	%r796, 0;
$L__BB0_143:
	.pragma "nounroll";
	mul.wide.u32 	%rd280, %r796, 4;
	mov.u64 	%rd281, __cudart_i2opi_f;
	add.s64 	%rd282, %rd281, %rd280;
	ld.global.nc.u32 	%r611, [%rd282];
	mad.wide.u32 	%rd283, %r611, %r79, %rd369;
	shr.u64 	%rd369, %rd283, 32;
	add.s64 	%rd284, %rd4, %rd280;
	st.local.u32 	[%rd284], %rd283;
	add.s32 	%r796, %r796, 1;
	setp.ne.s32 	%p162, %r796, 6;
	@%p162 bra 	$L__BB0_143;
	setp.eq.s32 	%p163, %r80, 0;
	st.local.u32 	[%rd4+24], %rd369;
	ld.local.u32 	%r797, [%rd44+24];
	ld.local.u32 	%r798, [%rd44+20];
	@%p163 bra 	$L__BB0_146;
	shl.b32 	%r612, %r797, %r80;
	shr.u32 	%r613, %r798, %r81;
	add.s32 	%r797, %r613, %r612;
	shl.b32 	%r614, %r798, %r80;
	ld.local.u32 	%r615, [%rd44+16];
	shr.u32 	%r616, %r615, %r81;
	add.s32 	%r798, %r616, %r614;
$L__BB0_146:
	setp.lt.s32 	%p164, %r78, 0;
	shr.u32 	%r617, %r797, 30;
	shf.l.wrap.b32 	%r618, %r798, %r797, 2;
	shl.b32 	%r619, %r798, 2;
	shr.u32 	%r620, %r618, 31;
	add.s32 	%r621, %r620, %r617;
	neg.s32 	%r622, %r621;
	selp.b32 	%r799, %r622, %r621, %p164;
	xor.b32  	%r623, %r618, %r78;
	shr.s32 	%r624, %r618, 31;
	xor.b32  	%r625, %r624, %r618;
	xor.b32  	%r626, %r624, %r619;
	cvt.u64.u32 	%rd285, %r625;
	shl.b64 	%rd286, %rd285, 32;
	cvt.u64.u32 	%rd287, %r626;
	or.b64  	%rd288, %rd286, %rd287;
	cvt.rn.f64.s64 	%fd37, %rd288;
	mul.f64 	%fd38, %fd37, 0d3BF921FB54442D19;
	cvt.rn.f32.f64 	%f854, %fd38;
	neg.f32 	%f855, %f854;
	setp.lt.s32 	%p165, %r623, 0;
	selp.f32 	%f1211, %f855, %f854, %p165;
$L__BB0_147:
	mul.rn.f32 	%f856, %f1211, %f1211;
	and.b32  	%r627, %r799, 1;
	setp.eq.b32 	%p166, %r627, 1;
	selp.f32 	%f857, 0f3F800000, %f1211, %p166;
	fma.rn.f32 	%f858, %f856, %f857, 0f00000000;
	fma.rn.f32 	%f859, %f856, 0f37CBAC00, 0fBAB607ED;
	selp.f32 	%f860, %f859, 0fB94D4153, %p166;
	selp.f32 	%f861, 0f3D2AAABB, 0f3C0885E4, %p166;
	fma.rn.f32 	%f862, %f860, %f856, %f861;
	selp.f32 	%f863, 0fBEFFFFFF, 0fBE2AAAA8, %p166;
	fma.rn.f32 	%f864, %f862, %f856, %f863;
	fma.rn.f32 	%f865, %f864, %f858, %f857;
	and.b32  	%r628, %r799, 2;
	setp.eq.s32 	%p167, %r628, 0;
	mov.f32 	%f866, 0f00000000;
	sub.f32 	%f867, %f866, %f865;
	selp.f32 	%f868, %f865, %f867, %p167;
	sub.f32 	%f869, %f53, %f16;
	mul.f32 	%f870, %f234, %f869;
	sub.f32 	%f871, %f54, %f17;
	mul.f32 	%f872, %f871, %f868;
	sub.f32 	%f873, %f870, %f872;
	mul.f32 	%f874, %f869, %f868;
	fma.rn.f32 	%f237, %f234, %f871, %f874;
	abs.f32 	%f875, %f873;
	setp.geu.f32 	%p168, %f875, %f183;
	@%p168 bra 	$L__BB0_150;
	abs.f32 	%f876, %f237;
	add.f32 	%f877, %f15, 0f3C23D70A;
	setp.geu.f32 	%p169, %f876, %f877;
	@%p169 bra 	$L__BB0_150;
	add.f32 	%f1176, %f1176, %f53;
	add.f32 	%f1177, %f1177, %f54;
	mul.wide.s32 	%rd289, %r744, 8;
	add.s64 	%rd290, %rd13, %rd289;
	st.local.v2.f32 	[%rd290], {%f53, %f54};
	add.s32 	%r744, %r744, 1;
$L__BB0_150:
	mov.u32 	%r804, %r16;
	mov.f32 	%f1214, %f11;
	@%p2 bra 	$L__BB0_156;
	mov.b64 	%rd370, 0;
	mov.b32 	%r801, 0;
$L__BB0_152:
	.pragma "nounroll";
	mul.wide.u32 	%rd292, %r801, 4;
	mov.u64 	%rd293, __cudart_i2opi_f;
	add.s64 	%rd294, %rd293, %rd292;
	ld.global.nc.u32 	%r630, [%rd294];
	mad.wide.u32 	%rd295, %r630, %r12, %rd370;
	shr.u64 	%rd370, %rd295, 32;
	add.s64 	%rd296, %rd7, %rd292;
	st.local.u32 	[%rd296], %rd295;
	add.s32 	%r801, %r801, 1;
	setp.ne.s32 	%p170, %r801, 6;
	@%p170 bra 	$L__BB0_152;
	setp.eq.s32 	%p171, %r13, 0;
	st.local.u32 	[%rd7+24], %rd370;
	ld.local.u32 	%r802, [%rd18+24];
	ld.local.u32 	%r803, [%rd18+20];
	@%p171 bra 	$L__BB0_155;
	shl.b32 	%r631, %r802, %r13;
	shr.u32 	%r632, %r803, %r14;
	add.s32 	%r802, %r632, %r631;
	shl.b32 	%r633, %r803, %r13;
	ld.local.u32 	%r634, [%rd18+16];
	shr.u32 	%r635, %r634, %r14;
	add.s32 	%r803, %r635, %r633;
$L__BB0_155:
	setp.lt.s32 	%p172, %r11, 0;
	shr.u32 	%r636, %r802, 30;
	shf.l.wrap.b32 	%r637, %r803, %r802, 2;
	shl.b32 	%r638, %r803, 2;
	shr.u32 	%r639, %r637, 31;
	add.s32 	%r640, %r639, %r636;
	neg.s32 	%r641, %r640;
	selp.b32 	%r804, %r641, %r640, %p172;
	xor.b32  	%r642, %r637, %r11;
	shr.s32 	%r643, %r637, 31;
	xor.b32  	%r644, %r643, %r637;
	xor.b32  	%r645, %r643, %r638;
	cvt.u64.u32 	%rd297, %r644;
	shl.b64 	%rd298, %rd297, 32;
	cvt.u64.u32 	%rd299, %r645;
	or.b64  	%rd300, %rd298, %rd299;
	cvt.rn.f64.s64 	%fd39, %rd300;
	mul.f64 	%fd40, %fd39, 0d3BF921FB54442D19;
	cvt.rn.f32.f64 	%f878, %fd40;
	neg.f32 	%f879, %f878;
	setp.lt.s32 	%p173, %r642, 0;
	selp.f32 	%f1214, %f879, %f878, %p173;
$L__BB0_156:
	add.s32 	%r646, %r804, 1;
	mul.rn.f32 	%f880, %f1214, %f1214;
	and.b32  	%r647, %r804, 1;
	setp.eq.b32 	%p174, %r647, 1;
	selp.f32 	%f881, %f1214, 0f3F800000, %p174;
	fma.rn.f32 	%f882, %f880, %f881, 0f00000000;
	fma.rn.f32 	%f883, %f880, 0f37CBAC00, 0fBAB607ED;
	selp.f32 	%f884, 0fB94D4153, %f883, %p174;
	selp.f32 	%f885, 0f3C0885E4, 0f3D2AAABB, %p174;
	fma.rn.f32 	%f886, %f884, %f880, %f885;
	selp.f32 	%f887, 0fBE2AAAA8, 0fBEFFFFFF, %p174;
	fma.rn.f32 	%f888, %f886, %f880, %f887;
	fma.rn.f32 	%f889, %f888, %f882, %f881;
	and.b32  	%r648, %r646, 2;
	setp.eq.s32 	%p175, %r648, 0;
	mov.f32 	%f890, 0f00000000;
	sub.f32 	%f891, %f890, %f889;
	selp.f32 	%f244, %f889, %f891, %p175;
	mov.u32 	%r808, %r16;
	mov.f32 	%f1215, %f11;
	@%p2 bra 	$L__BB0_162;
	mov.b64 	%rd371, 0;
	mov.b32 	%r805, 0;
$L__BB0_158:
	.pragma "nounroll";
	mul.wide.u32 	%rd302, %r805, 4;
	mov.u64 	%rd303, __cudart_i2opi_f;
	add.s64 	%rd304, %rd303, %rd302;
	ld.global.nc.u32 	%r650, [%rd304];
	mad.wide.u32 	%rd305, %r650, %r12, %rd371;
	shr.u64 	%rd371, %rd305, 32;
	add.s64 	%rd306, %rd6, %rd302;
	st.local.u32 	[%rd306], %rd305;
	add.s32 	%r805, %r805, 1;
	setp.ne.s32 	%p176, %r805, 6;
	@%p176 bra 	$L__BB0_158;
	setp.eq.s32 	%p177, %r13, 0;
	st.local.u32 	[%rd6+24], %rd371;
	ld.local.u32 	%r806, [%rd19+24];
	ld.local.u32 	%r807, [%rd19+20];
	@%p177 bra 	$L__BB0_161;
	shl.b32 	%r651, %r806, %r13;
	shr.u32 	%r652, %r807, %r14;
	add.s32 	%r806, %r652, %r651;
	shl.b32 	%r653, %r807, %r13;
	ld.local.u32 	%r654, [%rd19+16];
	shr.u32 	%r655, %r654, %r14;
	add.s32 	%r807, %r655, %r653;
$L__BB0_161:
	setp.lt.s32 	%p178, %r11, 0;
	shr.u32 	%r656, %r806, 30;
	shf.l.wrap.b32 	%r657, %r807, %r806, 2;
	shl.b32 	%r658, %r807, 2;
	shr.u32 	%r659, %r657, 31;
	add.s32 	%r660, %r659, %r656;
	neg.s32 	%r661, %r660;
	selp.b32 	%r808, %r661, %r660, %p178;
	xor.b32  	%r662, %r657, %r11;
	shr.s32 	%r663, %r657, 31;
	xor.b32  	%r664, %r663, %r657;
	xor.b32  	%r665, %r663, %r658;
	cvt.u64.u32 	%rd307, %r664;
	shl.b64 	%rd308, %rd307, 32;
	cvt.u64.u32 	%rd309, %r665;
	or.b64  	%rd310, %rd308, %rd309;
	cvt.rn.f64.s64 	%fd41, %rd310;
	mul.f64 	%fd42, %fd41, 0d3BF921FB54442D19;
	cvt.rn.f32.f64 	%f892, %fd42;
	neg.f32 	%f893, %f892;
	setp.lt.s32 	%p179, %r662, 0;
	selp.f32 	%f1215, %f893, %f892, %p179;
$L__BB0_162:
	mul.rn.f32 	%f894, %f1215, %f1215;
	and.b32  	%r666, %r808, 1;
	setp.eq.b32 	%p180, %r666, 1;
	selp.f32 	%f895, 0f3F800000, %f1215, %p180;
	fma.rn.f32 	%f896, %f894, %f895, 0f00000000;
	fma.rn.f32 	%f897, %f894, 0f37CBAC00, 0fBAB607ED;
	selp.f32 	%f898, %f897, 0fB94D4153, %p180;
	selp.f32 	%f899, 0f3D2AAABB, 0f3C0885E4, %p180;
	fma.rn.f32 	%f900, %f898, %f894, %f899;
	selp.f32 	%f901, 0fBEFFFFFF, 0fBE2AAAA8, %p180;
	fma.rn.f32 	%f902, %f900, %f894, %f901;
	fma.rn.f32 	%f903, %f902, %f896, %f895;
	and.b32  	%r667, %r808, 2;
	setp.eq.s32 	%p181, %r667, 0;
	mov.f32 	%f904, 0f00000000;
	sub.f32 	%f905, %f904, %f903;
	selp.f32 	%f906, %f903, %f905, %p181;
	sub.f32 	%f907, %f61, %f1;
	mul.f32 	%f908, %f244, %f907;
	sub.f32 	%f909, %f62, %f2;
	mul.f32 	%f910, %f909, %f906;
	sub.f32 	%f911, %f908, %f910;
	mul.f32 	%f912, %f907, %f906;
	fma.rn.f32 	%f913, %f244, %f909, %f912;
	abs.f32 	%f914, %f911;
	setp.geu.f32 	%p182, %f914, %f8;
	abs.f32 	%f915, %f913;
	setp.geu.f32 	%p183, %f915, %f9;
	or.pred  	%p184, %p182, %p183;
	@%p184 bra 	$L__BB0_164;
	add.f32 	%f1176, %f1176, %f61;
	add.f32 	%f1177, %f1177, %f62;
	mul.wide.s32 	%rd311, %r744, 8;
	add.s64 	%rd312, %rd13, %rd311;
	st.local.v2.f32 	[%rd312], {%f61, %f62};
	add.s32 	%r744, %r744, 1;
$L__BB0_164:
	mov.u32 	%r813, %r817;
	mov.f32 	%f1218, %f1219;
	@%p3 bra 	$L__BB0_170;
	mov.b64 	%rd372, 0;
	mov.b32 	%r810, 0;
$L__BB0_166:
	.pragma "nounroll";
	mul.wide.u32 	%rd314, %r810, 4;
	mov.u64 	%rd315, __cudart_i2opi_f;
	add.s64 	%rd316, %rd315, %rd314;
	ld.global.nc.u32 	%r669, [%rd316];
	mad.wide.u32 	%rd317, %r669, %r79, %rd372;
	shr.u64 	%rd372, %rd317, 32;
	add.s64 	%rd318, %rd5, %rd314;
	st.local.u32 	[%rd318], %rd317;
	add.s32 	%r810, %r810, 1;
	setp.ne.s32 	%p185, %r810, 6;
	@%p185 bra 	$L__BB0_166;
	setp.eq.s32 	%p186, %r80, 0;
	st.local.u32 	[%rd5+24], %rd372;
	ld.local.u32 	%r811, [%rd41+24];
	ld.local.u32 	%r812, [%rd41+20];
	@%p186 bra 	$L__BB0_169;
	shl.b32 	%r670, %r811, %r80;
	shr.u32 	%r671, %r812, %r81;
	add.s32 	%r811, %r671, %r670;
	shl.b32 	%r672, %r812, %r80;
	ld.local.u32 	%r673, [%rd41+16];
	shr.u32 	%r674, %r673, %r81;
	add.s32 	%r812, %r674, %r672;
$L__BB0_169:
	setp.lt.s32 	%p187, %r78, 0;
	shr.u32 	%r675, %r811, 30;
	shf.l.wrap.b32 	%r676, %r812, %r811, 2;
	shl.b32 	%r677, %r812, 2;
	shr.u32 	%r678, %r676, 31;
	add.s32 	%r679, %r678, %r675;
	neg.s32 	%r680, %r679;
	selp.b32 	%r813, %r680, %r679, %p187;
	xor.b32  	%r681, %r676, %r78;
	shr.s32 	%r682, %r676, 31;
	xor.b32  	%r683, %r682, %r676;
	xor.b32  	%r684, %r682, %r677;
	cvt.u64.u32 	%rd319, %r683;
	shl.b64 	%rd320, %rd319, 32;
	cvt.u64.u32 	%rd321, %r684;
	or.b64  	%rd322, %rd320, %rd321;
	cvt.rn.f64.s64 	%fd43, %rd322;
	mul.f64 	%fd44, %fd43, 0d3BF921FB54442D19;
	cvt.rn.f32.f64 	%f917, %fd44;
	neg.f32 	%f918, %f917;
	setp.lt.s32 	%p188, %r681, 0;
	selp.f32 	%f1218, %f918, %f917, %p188;
$L__BB0_170:
	add.s32 	%r685, %r813, 1;
	mul.rn.f32 	%f919, %f1218, %f1218;
	and.b32  	%r686, %r813, 1;
	setp.eq.b32 	%p189, %r686, 1;
	selp.f32 	%f920, %f1218, 0f3F800000, %p189;
	fma.rn.f32 	%f921, %f919, %f920, 0f00000000;
	fma.rn.f32 	%f922, %f919, 0f37CBAC00, 0fBAB607ED;
	selp.f32 	%f923, 0fB94D4153, %f922, %p189;
	selp.f32 	%f924, 0f3C0885E4, 0f3D2AAABB, %p189;
	fma.rn.f32 	%f925, %f923, %f919, %f924;
	selp.f32 	%f926, 0fBE2AAAA8, 0fBEFFFFFF, %p189;
	fma.rn.f32 	%f927, %f925, %f919, %f926;
	fma.rn.f32 	%f928, %f927, %f921, %f920;
	and.b32  	%r687, %r685, 2;
	setp.eq.s32 	%p190, %r687, 0;
	mov.f32 	%f929, 0f00000000;
	sub.f32 	%f930, %f929, %f928;
	selp.f32 	%f253, %f928, %f930, %p190;
	@%p3 bra 	$L__BB0_176;
	mov.b64 	%rd373, 0;
	mov.b32 	%r814, 0;
$L__BB0_172:
	.pragma "nounroll";
	mul.wide.u32 	%rd324, %r814, 4;
	mov.u64 	%rd325, __cudart_i2opi_f;
	add.s64 	%rd326, %rd325, %rd324;
	ld.global.nc.u32 	%r689, [%rd326];
	mad.wide.u32 	%rd327, %r689, %r79, %rd373;
	shr.u64 	%rd373, %rd327, 32;
	add.s64 	%rd328, %rd4, %rd324;
	st.local.u32 	[%rd328], %rd327;
	add.s32 	%r814, %r814, 1;
	setp.ne.s32 	%p191, %r814, 6;
	@%p191 bra 	$L__BB0_172;
	setp.eq.s32 	%p192, %r80, 0;
	st.local.u32 	[%rd4+24], %rd373;
	ld.local.u32 	%r815, [%rd44+24];
	ld.local.u32 	%r816, [%rd44+20];
	@%p192 bra 	$L__BB0_175;
	shl.b32 	%r690, %r815, %r80;
	shr.u32 	%r691, %r816, %r81;
	add.s32 	%r815, %r691, %r690;
	shl.b32 	%r692, %r816, %r80;
	ld.local.u32 	%r693, [%rd44+16];
	shr.u32 	%r694, %r693, %r81;
	add.s32 	%r816, %r694, %r692;
$L__BB0_175:
	setp.lt.s32 	%p193, %r78, 0;
	shr.u32 	%r695, %r815, 30;
	shf.l.wrap.b32 	%r696, %r816, %r815, 2;
	shl.b32 	%r697, %r816, 2;
	shr.u32 	%r698, %r696, 31;
	add.s32 	%r699, %r698, %r695;
	neg.s32 	%r700, %r699;
	selp.b32 	%r817, %r700, %r699, %p193;
	xor.b32  	%r701, %r696, %r78;
	shr.s32 	%r702, %r696, 31;
	xor.b32  	%r703, %r702, %r696;
	xor.b32  	%r704, %r702, %r697;
	cvt.u64.u32 	%rd329, %r703;
	shl.b64 	%rd330, %rd329, 32;
	cvt.u64.u32 	%rd331, %r704;
	or.b64  	%rd332, %rd330, %rd331;
	cvt.rn.f64.s64 	%fd45, %rd332;
	mul.f64 	%fd46, %fd45, 0d3BF921FB54442D19;
	cvt.rn.f32.f64 	%f931, %fd46;
	neg.f32 	%f932, %f931;
	setp.lt.s32 	%p194, %r701, 0;
	selp.f32 	%f1219, %f932, %f931, %p194;
$L__BB0_176:
	mul.rn.f32 	%f933, %f1219, %f1219;
	and.b32  	%r705, %r817, 1;
	setp.eq.b32 	%p195, %r705, 1;
	selp.f32 	%f934, 0f3F800000, %f1219, %p195;
	fma.rn.f32 	%f935, %f933, %f934, 0f00000000;
	fma.rn.f32 	%f936, %f933, 0f37CBAC00, 0fBAB607ED;
	selp.f32 	%f937, %f936, 0fB94D4153, %p195;
	selp.f32 	%f938, 0f3D2AAABB, 0f3C0885E4, %p195;
	fma.rn.f32 	%f939, %f937, %f933, %f938;
	selp.f32 	%f940, 0fBEFFFFFF, 0fBE2AAAA8, %p195;
	fma.rn.f32 	%f941, %f939, %f933, %f940;
	fma.rn.f32 	%f942, %f941, %f935, %f934;
	and.b32  	%r706, %r817, 2;
	setp.eq.s32 	%p196, %r706, 0;
	mov.f32 	%f943, 0f00000000;
	sub.f32 	%f944, %f943, %f942;
	selp.f32 	%f945, %f942, %f944, %p196;
	sub.f32 	%f946, %f59, %f16;
	mul.f32 	%f947, %f253, %f946;
	sub.f32 	%f948, %f60, %f17;
	mul.f32 	%f949, %f948, %f945;
	sub.f32 	%f950, %f947, %f949;
	mul.f32 	%f951, %f946, %f945;
	fma.rn.f32 	%f256, %f253, %f948, %f951;
	abs.f32 	%f952, %f950;
	setp.geu.f32 	%p197, %f952, %f183;
	@%p197 bra 	$L__BB0_179;
	abs.f32 	%f953, %f256;
	add.f32 	%f954, %f15, 0f3C23D70A;
	setp.geu.f32 	%p198, %f953, %f954;
	@%p198 bra 	$L__BB0_179;
	add.f32 	%f1176, %f1176, %f59;
	add.f32 	%f1177, %f1177, %f60;
	mul.wide.s32 	%rd333, %r744, 8;
	add.s64 	%rd334, %rd13, %rd333;
	st.local.v2.f32 	[%rd334], {%f59, %f60};
	add.s32 	%r744, %r744, 1;
$L__BB0_179:
	add.s32 	%r259, %r744, -1;
	setp.lt.s32 	%p199, %r744, 2;
	mov.f32 	%f1237, 0f00000000;
	@%p199 bra 	$L__BB0_198;
	cvt.rn.f32.s32 	%f956, %r744;
	div.rn.f32 	%f261, %f1176, %f956;
	div.rn.f32 	%f262, %f1177, %f956;
	mov.b32 	%r820, 0;
	mov.u32 	%r819, %r259;
$L__BB0_181:
	sub.s32 	%r708, %r820, %r744;
	setp.gt.s32 	%p200, %r708, -2;
	@%p200 bra 	$L__BB0_186;
	ld.local.v2.f32 	{%f1222, %f1223}, [%rd13];
	mov.b32 	%r821, 0;
$L__BB0_183:
	mul.wide.u32 	%rd335, %r821, 8;
	add.s64 	%rd71, %rd13, %rd335;
	add.s32 	%r821, %r821, 1;
	sub.f32 	%f957, %f1223, %f262;
	sub.f32 	%f958, %f1222, %f261;
	abs.f32 	%f959, %f958;
	abs.f32 	%f960, %f957;
	setp.gt.f32 	%p201, %f960, %f959;
	selp.f32 	%f961, %f960, %f959, %p201;
	selp.f32 	%f962, %f959, %f960, %p201;
	div.rn.f32 	%f963, %f962, %f961;
	mul.f32 	%f964, %f963, %f963;
	fma.rn.f32 	%f965, %f964, 0f3B33710B, 0fBC807748;
	fma.rn.f32 	%f966, %f965, %f964, 0f3D2CDAB2;
	fma.rn.f32 	%f967, %f966, %f964, 0fBD992D10;
	fma.rn.f32 	%f968, %f967, %f964, 0f3DD9EA6C;
	fma.rn.f32 	%f969, %f968, %f964, 0fBE117CB1;
	fma.rn.f32 	%f970, %f969, %f964, 0f3E4CBCE0;
	fma.rn.f32 	%f971, %f970, %f964, 0fBEAAAA7D;
	mul.f32 	%f972, %f964, %f971;
	fma.rn.f32 	%f973, %f972, %f963, %f963;
	neg.f32 	%f974, %f973;
	fma.rn.f32 	%f975, 0f3F6EE581, 0f3FD774EB, %f974;
	selp.f32 	%f976, %f975, %f973, %p201;
	selp.f32 	%f977, 0f3F6EE581, 0f3FEEE581, %p201;
	selp.f32 	%f978, %f973, %f974, %p201;
	mov.b32 	%r710, %f958;
	fma.rn.f32 	%f979, %f977, 0f3FD774EB, %f978;
	setp.lt.s32 	%p202, %r710, 0;
	selp.f32 	%f980, %f979, %f976, %p202;
	add.f32 	%f981, %f960, %f959;
	setp.eq.f32 	%p203, %f961, 0f00000000;
	selp.f32 	%f982, 0f40490FDB, 0f00000000, %p202;
	setp.eq.f32 	%p204, %f959, %f960;
	selp.f32 	%f983, 0f4016CBE4, 0f3F490FDB, %p202;
	selp.f32 	%f984, %f983, %f980, %p204;
	selp.f32 	%f985, %f982, %f984, %p203;
	abs.f32 	%f986, %f981;
	setp.nan.f32 	%p205, %f986, %f986;
	copysign.f32 	%f987, %f957, %f985;
	selp.f32 	%f988, %f981, %f987, %p205;
	ld.local.v2.f32 	{%f1222, %f1223}, [%rd71+8];
	sub.f32 	%f989, %f1223, %f262;
	sub.f32 	%f990, %f1222, %f261;
	abs.f32 	%f991, %f990;
	abs.f32 	%f992, %f989;
	setp.gt.f32 	%p206, %f992, %f991;
	selp.f32 	%f993, %f992, %f991, %p206;
	selp.f32 	%f994, %f991, %f992, %p206;
	div.rn.f32 	%f995, %f994, %f993;
	mul.f32 	%f996, %f995, %f995;
	fma.rn.f32 	%f997, %f996, 0f3B33710B, 0fBC807748;
	fma.rn.f32 	%f998, %f997, %f996, 0f3D2CDAB2;
	fma.rn.f32 	%f999, %f998, %f996, 0fBD992D10;
	fma.rn.f32 	%f1000, %f999, %f996, 0f3DD9EA6C;
	fma.rn.f32 	%f1001, %f1000, %f996, 0fBE117CB1;
	fma.rn.f32 	%f1002, %f1001, %f996, 0f3E4CBCE0;
	fma.rn.f32 	%f1003, %f1002, %f996, 0fBEAAAA7D;
	mul.f32 	%f1004, %f996, %f1003;
	fma.rn.f32 	%f1005, %f1004, %f995, %f995;
	neg.f32 	%f1006, %f1005;
	fma.rn.f32 	%f1007, 0f3F6EE581, 0f3FD774EB, %f1006;
	selp.f32 	%f1008, %f1007, %f1005, %p206;
	selp.f32 	%f1009, 0f3F6EE581, 0f3FEEE581, %p206;
	selp.f32 	%f1010, %f1005, %f1006, %p206;
	mov.b32 	%r711, %f990;
	fma.rn.f32 	%f1011, %f1009, 0f3FD774EB, %f1010;
	setp.lt.s32 	%p207, %r711, 0;
	selp.f32 	%f1012, %f1011, %f1008, %p207;
	add.f32 	%f1013, %f992, %f991;
	setp.eq.f32 	%p208, %f993, 0f00000000;
	selp.f32 	%f1014, 0f40490FDB, 0f00000000, %p207;
	setp.eq.f32 	%p209, %f991, %f992;
	selp.f32 	%f1015, 0f4016CBE4, 0f3F490FDB, %p207;
	selp.f32 	%f1016, %f1015, %f1012, %p209;
	selp.f32 	%f1017, %f1014, %f1016, %p208;
	abs.f32 	%f1018, %f1013;
	setp.nan.f32 	%p210, %f1018, %f1018;
	copysign.f32 	%f1019, %f989, %f1017;
	selp.f32 	%f1020, %f1013, %f1019, %p210;
	setp.leu.f32 	%p211, %f988, %f1020;
	@%p211 bra 	$L__BB0_185;
	ld.local.v2.f32 	{%f273, %f274}, [%rd71];
	st.local.v2.f32 	[%rd71], {%f1222, %f1223};
	st.local.v2.f32 	[%rd71+8], {%f273, %f274};
	mov.f32 	%f1222, %f273;
	mov.f32 	%f1223, %f274;
$L__BB0_185:
	setp.ne.s32 	%p212, %r821, %r819;
	@%p212 bra 	$L__BB0_183;
$L__BB0_186:
	add.s32 	%r820, %r820, 1;
	add.s32 	%r819, %r819, -1;
	setp.eq.s32 	%p213, %r820, %r259;
	@%p213 bra 	$L__BB0_187;
	bra.uni 	$L__BB0_181;
$L__BB0_187:
	ld.local.v2.f32 	{%f263, %f264}, [%rd13];
	add.s32 	%r713, %r744, -2;
	and.b32  	%r260, %r259, 7;
	setp.lt.u32 	%p214, %r713, 7;
	mov.f32 	%f1237, 0f00000000;
	mov.b32 	%r823, 0;
	mov.f32 	%f1229, %f264;
	mov.f32 	%f1230, %f263;
	@%p214 bra 	$L__BB0_190;
	and.b32  	%r823, %r259, -8;
	mov.f32 	%f1237, 0f00000000;
	mov.b32 	%r822, 0;
	mov.f32 	%f1229, %f264;
	mov.f32 	%f1230, %f263;
$L__BB0_189:
	.pragma "nounroll";
	sub.f32 	%f1024, %f1230, %f263;
	sub.f32 	%f1025, %f1229, %f264;
	mul.wide.u32 	%rd336, %r822, 8;
	add.s64 	%rd337, %rd13, %rd336;
	ld.local.v2.f32 	{%f1026, %f1027}, [%rd337+8];
	sub.f32 	%f1028, %f1026, %f263;
	sub.f32 	%f1029, %f1027, %f264;
	mul.f32 	%f1030, %f1024, %f1029;
	mul.f32 	%f1031, %f1025, %f1028;
	sub.f32 	%f1032, %f1030, %f1031;
	add.f32 	%f1033, %f1237, %f1032;
	ld.local.v4.f32 	{%f1034, %f1035, %f1036, %f1037}, [%rd337+16];
	sub.f32 	%f1038, %f1034, %f263;
	sub.f32 	%f1039, %f1035, %f264;
	mul.f32 	%f1040, %f1028, %f1039;
	mul.f32 	%f1041, %f1029, %f1038;
	sub.f32 	%f1042, %f1040, %f1041;
	add.f32 	%f1043, %f1033, %f1042;
	sub.f32 	%f1044, %f1036, %f263;
	sub.f32 	%f1045, %f1037, %f264;
	mul.f32 	%f1046, %f1038, %f1045;
	mul.f32 	%f1047, %f1039, %f1044;
	sub.f32 	%f1048, %f1046, %f1047;
	add.f32 	%f1049, %f1043, %f1048;
	ld.local.v4.f32 	{%f1050, %f1051, %f1052, %f1053}, [%rd337+32];
	sub.f32 	%f1054, %f1050, %f263;
	sub.f32 	%f1055, %f1051, %f264;
	mul.f32 	%f1056, %f1044, %f1055;
	mul.f32 	%f1057, %f1045, %f1054;
	sub.f32 	%f1058, %f1056, %f1057;
	add.f32 	%f1059, %f1049, %f1058;
	sub.f32 	%f1060, %f1052, %f263;
	sub.f32 	%f1061, %f1053, %f264;
	mul.f32 	%f1062, %f1054, %f1061;
	mul.f32 	%f1063, %f1055, %f1060;
	sub.f32 	%f1064, %f1062, %f1063;
	add.f32 	%f1065, %f1059, %f1064;
	ld.local.v4.f32 	{%f1066, %f1067, %f1068, %f1069}, [%rd337+48];
	sub.f32 	%f1070, %f1066, %f263;
	sub.f32 	%f1071, %f1067, %f264;
	mul.f32 	%f1072, %f1060, %f1071;
	mul.f32 	%f1073, %f1061, %f1070;
	sub.f32 	%f1074, %f1072, %f1073;
	add.f32 	%f1075, %f1065, %f1074;
	sub.f32 	%f1076, %f1068, %f263;
	sub.f32 	%f1077, %f1069, %f264;
	mul.f32 	%f1078, %f1070, %f1077;
	mul.f32 	%f1079, %f1071, %f1076;
	sub.f32 	%f1080, %f1078, %f1079;
	add.f32 	%f1081, %f1075, %f1080;
	add.s32 	%r822, %r822, 8;
	ld.local.v2.f32 	{%f1230, %f1229}, [%rd337+64];
	sub.f32 	%f1082, %f1230, %f263;
	sub.f32 	%f1083, %f1229, %f264;
	mul.f32 	%f1084, %f1076, %f1083;
	mul.f32 	%f1085, %f1077, %f1082;
	sub.f32 	%f1086, %f1084, %f1085;
	add.f32 	%f1237, %f1081, %f1086;
	setp.ne.s32 	%p215, %r822, %r823;
	@%p215 bra 	$L__BB0_189;
$L__BB0_190:
	setp.eq.s32 	%p216, %r260, 0;
	@%p216 bra 	$L__BB0_198;
	and.b32  	%r271, %r259, 3;
	setp.lt.u32 	%p217, %r260, 4;
	@%p217 bra 	$L__BB0_193;
	sub.f32 	%f1088, %f1230, %f263;
	sub.f32 	%f1089, %f1229, %f264;
	mul.wide.u32 	%rd338, %r823, 8;
	add.s64 	%rd339, %rd13, %rd338;
	ld.local.v2.f32 	{%f1090, %f1091}, [%rd339+8];
	sub.f32 	%f1092, %f1090, %f263;
	sub.f32 	%f1093, %f1091, %f264;
	mul.f32 	%f1094, %f1088, %f1093;
	mul.f32 	%f1095, %f1089, %f1092;
	sub.f32 	%f1096, %f1094, %f1095;
	add.f32 	%f1097, %f1237, %f1096;
	ld.local.v2.f32 	{%f1098, %f1099}, [%rd339+16];
	sub.f32 	%f1100, %f1098, %f263;
	sub.f32 	%f1101, %f1099, %f264;
	mul.f32 	%f1102, %f1092, %f1101;
	mul.f32 	%f1103, %f1093, %f1100;
	sub.f32 	%f1104, %f1102, %f1103;
	add.f32 	%f1105, %f1097, %f1104;
	ld.local.v2.f32 	{%f1106, %f1107}, [%rd339+24];
	sub.f32 	%f1108, %f1106, %f263;
	sub.f32 	%f1109, %f1107, %f264;
	mul.f32 	%f1110, %f1100, %f1109;
	mul.f32 	%f1111, %f1101, %f1108;
	sub.f32 	%f1112, %f1110, %f1111;
	add.f32 	%f1113, %f1105, %f1112;
	add.s32 	%r823, %r823, 4;
	ld.local.v2.f32 	{%f1114, %f1115}, [%rd339+32];
	sub.f32 	%f1116, %f1114, %f263;
	sub.f32 	%f1117, %f1115, %f264;
	mul.f32 	%f1118, %f1108, %f1117;
	mul.f32 	%f1119, %f1109, %f1116;
	sub.f32 	%f1120, %f1118, %f1119;
	add.f32 	%f1237, %f1113, %f1120;
$L__BB0_193:
	setp.eq.s32 	%p218, %r271, 0;
	@%p218 bra 	$L__BB0_198;
	setp.eq.s32 	%p219, %r271, 1;
	@%p219 bra 	$L__BB0_196;
	mul.wide.u32 	%rd340, %r823, 8;
	add.s64 	%rd341, %rd13, %rd340;
	ld.local.v2.f32 	{%f1122, %f1123}, [%rd341];
	sub.f32 	%f1124, %f1122, %f263;
	sub.f32 	%f1125, %f1123, %f264;
	ld.local.v2.f32 	{%f1126, %f1127}, [%rd341+8];
	sub.f32 	%f1128, %f1126, %f263;
	sub.f32 	%f1129, %f1127, %f264;
	mul.f32 	%f1130, %f1124, %f1129;
	mul.f32 	%f1131, %f1125, %f1128;
	sub.f32 	%f1132, %f1130, %f1131;
	add.f32 	%f1133, %f1237, %f1132;
	add.s32 	%r823, %r823, 2;
	ld.local.v2.f32 	{%f1134, %f1135}, [%rd341+16];
	sub.f32 	%f1136, %f1134, %f263;
	sub.f32 	%f1137, %f1135, %f264;
	mul.f32 	%f1138, %f1128, %f1137;
	mul.f32 	%f1139, %f1129, %f1136;
	sub.f32 	%f1140, %f1138, %f1139;
	add.f32 	%f1237, %f1133, %f1140;
$L__BB0_196:
	and.b32  	%r715, %r259, 1;
	setp.eq.b32 	%p220, %r715, 1;
	not.pred 	%p221, %p220;
	@%p221 bra 	$L__BB0_198;
	mul.wide.u32 	%rd342, %r823, 8;
	add.s64 	%rd343, %rd13, %rd342;
	ld.local.v2.f32 	{%f1141, %f1142}, [%rd343];
	sub.f32 	%f1143, %f1141, %f263;
	sub.f32 	%f1144, %f1142, %f264;
	ld.local.v2.f32 	{%f1145, %f1146}, [%rd343+8];
	sub.f32 	%f1147, %f1145, %f263;
	sub.f32 	%f1148, %f1146, %f264;
	mul.f32 	%f1149, %f1143, %f1148;
	mul.f32 	%f1150, %f1144, %f1147;
	sub.f32 	%f1151, %f1149, %f1150;
	add.f32 	%f1237, %f1237, %f1151;
$L__BB0_198:
	ld.param.f32 	%f1158, [_Z10nms_kerneliifiPKfPKiPKlPl_param_2];
	abs.f32 	%f1152, %f1237;
	mul.f32 	%f1153, %f1152, 0f3F000000;
	add.f32 	%f1154, %f3, %f12;
	sub.f32 	%f1155, %f1154, %f1153;
	max.f32 	%f1156, %f1155, 0f322BCC77;
	div.rn.f32 	%f1157, %f1153, %f1156;
	setp.gt.f32 	%p222, %f1157, %f1158;
	mov.b64 	%rd344, 1;
	shl.b64 	%rd345, %rd344, %r724;
	selp.b64 	%rd346, %rd345, 0, %p222;
	or.b64  	%rd374, %rd346, %rd374;
	add.s32 	%r724, %r724, 1;
	setp.ne.s32 	%p223, %r724, %r5;
	@%p223 bra 	$L__BB0_5;
$L__BB0_199:
	ld.param.u64 	%rd350, [_Z10nms_kerneliifiPKfPKiPKlPl_param_7];
	shr.s32 	%r716, %r277, 31;
	shr.u32 	%r717, %r716, 26;
	add.s32 	%r718, %r277, %r717;
	shr.s32 	%r719, %r718, 6;
	and.b32  	%r720, %r277, -2147483585;
	setp.gt.s32 	%p224, %r720, 0;
	selp.u32 	%r721, 1, 0, %p224;
	add.s32 	%r722, %r719, %r721;
	mad.lo.s32 	%r723, %r722, %r7, %r2;
	cvta.to.global.u64 	%rd347, %rd350;
	mul.wide.s32 	%rd348, %r723, 8;
	add.s64 	%rd349, %rd347, %rd348;
	st.global.u64 	[%rd349], %rd374;
$L__BB0_200:
	ret;

}


// ===== COMPILED SASS (sm_100) =====

	.target	sm_100

	.elftype	@"ET_EXEC"


//--------------------- .note.nv.tkinfo           --------------------------
	.section	.note.nv.tkinfo,"",@"SHT_NOTE"
	.sectionflags	@"SHF_NOTE_NV_TKINFO"
	.tkinfo
        /*0018*/ 	.word	0x00000002
        /*0030*/ 	.string	""
        /*0030*/ 	.string	"ptxas"
        /*0030*/ 	.string	"Cuda compilation tools, release 13.0, V13.0.88"
        /*0030*/ 	.string	"Build cuda_13.0.r13.0/compiler.36424714_0"
        /*0030*/ 	.string	"-arch sm_100 -m 64 "



//--------------------- .note.nv.cuinfo           --------------------------
	.section	.note.nv.cuinfo,"",@"SHT_NOTE"
	.sectionflags	@"SHF_NOTE_NV_CUINFO"
        /*0018*/ 	.short	0x0002
        /*001a*/ 	.short	0x0064
        /*001c*/ 	.short	0x0082
	.zero		2


//--------------------- .nv.info                  --------------------------
	.section	.nv.info,"",@"SHT_CUDA_INFO"
	.align	4


	//----- nvinfo : EIATTR_REGCOUNT
	.align		4
        /*0000*/ 	.byte	0x04, 0x2f
        /*0002*/ 	.short	(.L_2 - .L_1)
	.align		4
.L_1:
        /*0004*/ 	.word	index@(_Z10nms_kerneliifiPKfPKiPKlPl)
        /*0008*/ 	.word	0x0000005f


	//----- nvinfo : EIATTR_FRAME_SIZE
	.align		4
.L_2:
        /*000c*/ 	.byte	0x04, 0x11
        /*000e*/ 	.short	(.L_4 - .L_3)
	.align		4
.L_3:
        /*0010*/ 	.word	index@($__internal_0_$__cuda_sm3x_div_rn_noftz_f32_slowpath)
        /*0014*/ 	.word	0x000000d0


	//----- nvinfo : EIATTR_FRAME_SIZE
	.align		4
.L_4:
        /*0018*/ 	.byte	0x04, 0x11
        /*001a*/ 	.short	(.L_6 - .L_5)
	.align		4
.L_5:
        /*001c*/ 	.word	index@(_Z10nms_kerneliifiPKfPKiPKlPl)
        /*0020*/ 	.word	0x000000d0


	//----- nvinfo : EIATTR_MIN_STACK_SIZE
	.align		4
.L_6:
        /*0024*/ 	.byte	0x04, 0x12
        /*0026*/ 	.short	(.L_8 - .L_7)
	.align		4
.L_7:
        /*0028*/ 	.word	index@(_Z10nms_kerneliifiPKfPKiPKlPl)
        /*002c*/ 	.word	0x000000d0
.L_8:


//--------------------- .nv.compat                --------------------------
	.section	.nv.compat,"",@"SHT_CUDA_COMPAT_INFO"
	.align	4
        /*0000*/ 	.byte	0x02, 0x09, 0x00, 0x00, 0x02, 0x02, 0x01, 0x00, 0x02, 0x05, 0x05, 0x00, 0x03, 0x07, 0x01, 0x01
        /*0010*/ 	.byte	0x02, 0x03, 0x00, 0x00, 0x02, 0x06, 0x01, 0x00, 0x04, 0x0b, 0x08, 0x00, 0x01, 0x00, 0x00, 0x00
        /*0020*/ 	.byte	0x00, 0x00, 0x00, 0x00


//--------------------- .nv.info._Z10nms_kerneliifiPKfPKiPKlPl --------------------------
	.section	.nv.info._Z10nms_kerneliifiPKfPKiPKlPl,"",@"SHT_CUDA_INFO"
	.sectionflags	@""
	.align	4


	//----- nvinfo : EIATTR_CUDA_API_VERSION
	.align		4
        /*0000*/ 	.byte	0x04, 0x37
        /*0002*/ 	.short	(.L_10 - .L_9)
.L_9:
        /*0004*/ 	.word	0x00000082


	//----- nvinfo : EIATTR_KPARAM_INFO
	.align		4
.L_10:
        /*0008*/ 	.byte	0x04, 0x17
        /*000a*/ 	.short	(.L_12 - .L_11)
.L_11:
        /*000c*/ 	.word	0x00000000
        /*0010*/ 	.short	0x0007
        /*0012*/ 	.short	0x0028
        /*0014*/ 	.byte	0x00, 0xf5, 0x21, 0x00


	//----- nvinfo : EIATTR_KPARAM_INFO
	.align		4
.L_12:
        /*0018*/ 	.byte	0x04, 0x17
        /*001a*/ 	.short	(.L_14 - .L_13)
.L_13:
        /*001c*/ 	.word	0x00000000
        /*0020*/ 	.short	0x0006
        /*0022*/ 	.short	0x0020
        /*0024*/ 	.byte	0x00, 0xf5, 0x21, 0x00


	//----- nvinfo : EIATTR_KPARAM_INFO
	.align		4
.L_14:
        /*0028*/ 	.byte	0x04, 0x17
        /*002a*/ 	.short	(.L_16 - .L_15)
.L_15:
        /*002c*/ 	.word	0x00000000
        /*0030*/ 	.short	0x0005
        /*0032*/ 	.short	0x0018
        /*0034*/ 	.byte	0x00, 0xf5, 0x21, 0x00


	//----- nvinfo : EIATTR_KPARAM_INFO
	.align		4
.L_16:
        /*0038*/ 	.byte	0x04, 0x17
        /*003a*/ 	.short	(.L_18 - .L_17)
.L_17:
        /*003c*/ 	.word	0x00000000
        /*0040*/ 	.short	0x0004
        /*0042*/ 	.short	0x0010
        /*0044*/ 	.byte	0x00, 0xf5, 0x21, 0x00


	//----- nvinfo : EIATTR_KPARAM_INFO
	.align		4
.L_18:
        /*0048*/ 	.byte	0x04, 0x17
        /*004a*/ 	.short	(.L_20 - .L_19)
.L_19:
        /*004c*/ 	.word	0x00000000
        /*0050*/ 	.short	0x0003
        /*0052*/ 	.short	0x000c
        /*0054*/ 	.byte	0x00, 0xf0, 0x11, 0x00


	//----- nvinfo : EIATTR_KPARAM_INFO
	.align		4
.L_20:
        /*0058*/ 	.byte	0x04, 0x17
        /*005a*/ 	.short	(.L_22 - .L_21)
.L_21:
        /*005c*/ 	.word	0x00000000
        /*0060*/ 	.short	0x0002
        /*0062*/ 	.short	0x0008
        /*0064*/ 	.byte	0x00, 0xf0, 0x11, 0x00


	//----- nvinfo : EIATTR_KPARAM_INFO
	.align		4
.L_22:
        /*0068*/ 	.byte	0x04, 0x17
        /*006a*/ 	.short	(.L_24 - .L_23)
.L_23:
        /*006c*/ 	.word	0x00000000
        /*0070*/ 	.short	0x0001
        /*0072*/ 	.short	0x0004
        /*0074*/ 	.byte	0x00, 0xf0, 0x11, 0x00


	//----- nvinfo : EIATTR_KPARAM_INFO
	.align		4
.L_24:
        /*0078*/ 	.byte	0x04, 0x17
        /*007a*/ 	.short	(.L_26 - .L_25)
.L_25:
        /*007c*/ 	.word	0x00000000
        /*0080*/ 	.short	0x0000
        /*0082*/ 	.short	0x0000
        /*0084*/ 	.byte	0x00, 0xf0, 0x11, 0x00


	//----- nvinfo : EIATTR_SPARSE_MMA_MASK
	.align		4
.L_26:
        /*0088*/ 	.byte	0x03, 0x50
        /*008a*/ 	.short	0x0000


	//----- nvinfo : EIATTR_MAXREG_COUNT
	.align		4
        /*008c*/ 	.byte	0x03, 0x1b
        /*008e*/ 	.short	0x00ff


	//----- nvinfo : EIATTR_NUM_BARRIERS
	.align		4
        /*0090*/ 	.byte	0x02, 0x4c
        /*0092*/ 	.byte	0x01
	.zero		1


	//----- nvinfo : EIATTR_MERCURY_ISA_VERSION
	.align		4
        /*0094*/ 	.byte	0x03, 0x5f
        /*0096*/ 	.short	0x0101


	//----- nvinfo : EIATTR_VRC_CTA_INIT_COUNT
	.align		4
        /*0098*/ 	.byte	0x02, 0x4a
	.zero		1
	.zero		1


	//----- nvinfo : EIATTR_EXIT_INSTR_OFFSETS
	.align		4
        /*009c*/ 	.byte	0x04, 0x1c
        /*009e*/ 	.short	(.L_28 - .L_27)


	//   ....[0]....
.L_27:
        /*00a0*/ 	.word	0x000003b0


	//   ....[1]....
        /*00a4*/ 	.word	0x000099e0


	//----- nvinfo : EIATTR_CRS_STACK_SIZE
	.align		4
.L_28:
        /*00a8*/ 	.byte	0x04, 0x1e
        /*00aa*/ 	.short	(.L_30 - .L_29)
.L_29:
        /*00ac*/ 	.word	0x00000000


	//----- nvinfo : EIATTR_CBANK_PARAM_SIZE
	.align		4
.L_30:
        /*00b0*/ 	.byte	0x03, 0x19
        /*00b2*/ 	.short	0x0030


	//----- nvinfo : EIATTR_PARAM_CBANK
	.align		4
        /*00b4*/ 	.byte	0x04, 0x0a
        /*00b6*/ 	.short	(.L_32 - .L_31)
	.align		4
.L_31:
        /*00b8*/ 	.word	index@(.nv.constant0._Z10nms_kerneliifiPKfPKiPKlPl)
        /*00bc*/ 	.short	0x0380
        /*00be*/ 	.short	0x0030


	//----- nvinfo : EIATTR_SW_WAR
	.align		4
.L_32:
        /*00c0*/ 	.byte	0x04, 0x36
        /*00c2*/ 	.short	(.L_34 - .L_33)
.L_33:
        /*00c4*/ 	.word	0x00000008
.L_34:


//--------------------- .nv.callgraph             --------------------------
	.section	.nv.callgraph,"",@"SHT_CUDA_CALLGRAPH"
	.align	4
	.sectionentsize	8
	.align		4
        /*0000*/ 	.word	0x00000000
	.align		4
        /*0004*/ 	.word	0xffffffff
	.align		4
        /*0008*/ 	.word	0x00000000
	.align		4
        /*000c*/ 	.word	0xfffffffe
	.align		4
        /*0010*/ 	.word	0x00000000
	.align		4
        /*0014*/ 	.word	0xfffffffd
	.align		4
        /*0018*/ 	.word	0x00000000
	.align		4
        /*001c*/ 	.word	0xfffffffc


//--------------------- .nv.constant4             --------------------------
	.section	.nv.constant4,"a",@progbits
	.align	8
	.align		8
.nv.constant4:
        /*0000*/ 	.dword	__cudart_i2opi_f


//--------------------- .text._Z10nms_kerneliifiPKfPKiPKlPl --------------------------
	.section	.text._Z10nms_kerneliifiPKfPKiPKlPl,"ax",@progbits
	.align	128
        .global         _Z10nms_kerneliifiPKfPKiPKlPl
        .type           _Z10nms_kerneliifiPKfPKiPKlPl,@function
        .size           _Z10nms_kerneliifiPKfPKiPKlPl,(.L_x_154 - _Z10nms_kerneliifiPKfPKiPKlPl)
        .other          _Z10nms_kerneliifiPKfPKiPKlPl,@"STO_CUDA_ENTRY STV_DEFAULT"
_Z10nms_kerneliifiPKfPKiPKlPl:
.text._Z10nms_kerneliifiPKfPKiPKlPl:
[----:B------:R-:W0:Y:S01]  /*0000*/  LDC R1, c[0x0][0x37c] ;  /* 0x0000df00ff017b82 */ /* 0x000e220000000800 */
[----:B------:R-:W1:Y:S07]  /*0010*/  S2R R58, SR_CTAID.X ;  /* 0x00000000003a7919 */ /* 0x000e6e0000002500 */
[----:B------:R-:W1:Y:S01]  /*0020*/  LDC R2, c[0x0][0x384] ;  /* 0x0000e100ff027b82 */ /* 0x000e620000000800 */
[----:B0-----:R-:W-:Y:S01]  /*0030*/  VIADD R1, R1, 0xffffff30 ;  /* 0xffffff3001017836 */ /* 0x001fe20000000000 */
[----:B------:R-:W0:Y:S01]  /*0040*/  LDCU.64 UR6, c[0x0][0x358] ;  /* 0x00006b00ff0677ac */ /* 0x000e220008000a00 */
[----:B------:R-:W2:Y:S01]  /*0050*/  S2R R15, SR_CTAID.Y ;  /* 0x00000000000f7919 */ /* 0x000ea20000002600 */
[----:B------:R-:W-:Y:S02]  /*0060*/  BSSY.RECONVERGENT B0, `(.L_x_0) ;  /* 0x0000033000007945 */ /* 0x000fe40003800200 */
[----:B------:R-:W-:Y:S01]  /*0070*/  R2UR UR8, R1 ;  /* 0x00000000010872ca */ /* 0x000fe200000e0000 */
[----:B------:R-:W3:Y:S01]  /*0080*/  S2R R17, SR_TID.X ;  /* 0x0000000000117919 */ /* 0x000ee20000002100 */
[----:B------:R-:W4:Y:S01]  /*0090*/  LDC R19, c[0x0][0x38c] ;  /* 0x0000e300ff137b82 */ /* 0x000f220000000800 */
[----:B-1----:R-:W-:-:S02]  /*00a0*/  IMAD R0, R58, -0x40, R2 ;  /* 0xffffffc03a007824 */ /* 0x002fc400078e0202 */
[----:B----4-:R-:W-:Y:S02]  /*00b0*/  VIADD R11, R19, 0xffffffff ;  /* 0xffffffff130b7836 */ /* 0x010fe40000000000 */
[----:B--2---:R-:W-:Y:S01]  /*00c0*/  IMAD R2, R15, -0x40, R2 ;  /* 0xffffffc00f027824 */ /* 0x004fe200078e0202 */
[----:B------:R-:W-:-:S04]  /*00d0*/  I2FP.F32.S32 R0, R0 ;  /* 0x0000000000007245 */ /* 0x000fc80000201400 */
[----:B------:R-:W-:Y:S02]  /*00e0*/  FMNMX R0, R0, 64, PT ;  /* 0x4280000000007809 */ /* 0x000fe40003800000 */
[----:B------:R-:W-:Y:S02]  /*00f0*/  I2FP.F32.S32 R2, R2 ;  /* 0x0000000200027245 */ /* 0x000fe40000201400 */
[----:B------:R-:W3:Y:S02]  /*0100*/  F2I.TRUNC.NTZ R48, R0 ;  /* 0x0000000000307305 */ /* 0x000ee4000020f100 */
[----:B------:R-:W-:-:S06]  /*0110*/  FMNMX R2, R2, 64, PT ;  /* 0x4280000002027809 */ /* 0x000fcc0003800000 */
[----:B------:R-:W1:Y:S01]  /*0120*/  F2I.TRUNC.NTZ R2, R2 ;  /* 0x0000000200027305 */ /* 0x000e62000020f100 */
[C---:B---3--:R-:W-:Y:S02]  /*0130*/  ISETP.GE.U32.AND P0, PT, R17.reuse, R48, PT ;  /* 0x000000301100720c */ /* 0x048fe40003f06070 */
[----:B-1----:R-:W-:-:S11]  /*0140*/  ISETP.GE.U32.AND P1, PT, R17, R2, PT ;  /* 0x000000021100720c */ /* 0x002fd60003f26070 */
[----:B0-----:R-:W-:Y:S05]  /*0150*/  @P0 BRA `(.L_x_1) ;  /* 0x00000000008c0947 */ /* 0x001fea0003800000 */
[----:B------:R-:W0:Y:S01]  /*0160*/  LDC.64 R2, c[0x0][0x3a0] ;  /* 0x0000e800ff027b82 */ /* 0x000e220000000a00 */
[----:B------:R-:W-:Y:S01]  /*0170*/  LEA R5, R58, R17, 0x6 ;  /* 0x000000113a057211 */ /* 0x000fe200078e30ff */
[----:B------:R-:W1:Y:S04]  /*0180*/  LDCU.64 UR4, c[0x0][0x398] ;  /* 0x00007300ff0477ac */ /* 0x000e680008000a00 */
[----:B0-----:R-:W-:Y:S02]  /*0190*/  IMAD.WIDE.U32 R2, R5, 0x8, R2 ;  /* 0x0000000805027825 */ /* 0x001fe400078e0002 */
[----:B------:R-:W0:Y:S04]  /*01a0*/  LDC.64 R4, c[0x0][0x390] ;  /* 0x0000e400ff047b82 */ /* 0x000e280000000a00 */
[----:B------:R-:W1:Y:S02]  /*01b0*/  LDG.E.64 R2, desc[UR6][R2.64] ;  /* 0x0000000602027981 */ /* 0x000e64000c1e1b00 */
[----:B-1----:R-:W-:-:S04]  /*01c0*/  LEA R8, P0, R2, UR4, 0x2 ;  /* 0x0000000402087c11 */ /* 0x002fc8000f8010ff */
[----:B------:R-:W-:-:S05]  /*01d0*/  LEA.HI.X R9, R2, UR5, R3, 0x2, P0 ;  /* 0x0000000502097c11 */ /* 0x000fca00080f1403 */
[----:B------:R-:W2:Y:S02]  /*01e0*/  LDG.E R8, desc[UR6][R8.64] ;  /* 0x0000000608087981 */ /* 0x000ea4000c1e1900 */
[----:B--2---:R-:W-:-:S04]  /*01f0*/  IMAD R7, R8, R19, RZ ;  /* 0x0000001308077224 */ /* 0x004fc800078e02ff */
[----:B0-----:R-:W-:-:S05]  /*0200*/  IMAD.WIDE R4, R7, 0x4, R4 ;  /* 0x0000000407047825 */ /* 0x001fca00078e0204 */
[----:B------:R-:W2:Y:S01]  /*0210*/  LDG.E R0, desc[UR6][R4.64] ;  /* 0x0000000604007981 */ /* 0x000ea2000c1e1900 */
[----:B------:R-:W-:-:S03]  /*0220*/  IMAD.WIDE R6, R11, 0x4, R4 ;  /* 0x000000040b067825 */ /* 0x000fc600078e0204 */
[----:B------:R-:W3:Y:S04]  /*0230*/  LDG.E R10, desc[UR6][R4.64+0x4] ;  /* 0x00000406040a7981 */ /* 0x000ee8000c1e1900 */
[----:B------:R0:W4:Y:S04]  /*0240*/  LDG.E R13, desc[UR6][R6.64] ;  /* 0x00000006060d7981 */ /* 0x000128000c1e1900 */
[----:B------:R-:W5:Y:S04]  /*0250*/  LDG.E R12, desc[UR6][R4.64+0x8] ;  /* 0x00000806040c7981 */ /* 0x000f68000c1e1900 */
[----:B------:R-:W5:Y:S04]  /*0260*/  LDG.E R14, desc[UR6][R4.64+0x10] ;  /* 0x00001006040e7981 */ /* 0x000f68000c1e1900 */
[----:B------:R-:W5:Y:S04]  /*0270*/  LDG.E R16, desc[UR6][R4.64+0xc] ;  /* 0x00000c0604107981 */ /* 0x000f68000c1e1900 */
[----:B------:R-:W5:Y:S01]  /*0280*/  LDG.E R8, desc[UR6][R4.64+0x14] ;  /* 0x0000140604087981 */ /* 0x000f62000c1e1900 */
[----:B------:R-:W1:Y:S01]  /*0290*/  S2R R9, SR_CgaCtaId ;  /* 0x0000000000097919 */ /* 0x000e620000008800 */
[----:B------:R-:W-:Y:S01]  /*02a0*/  UMOV UR4, 0x54442d18 ;  /* 0x54442d1800047882 */ /* 0x000fe20000000000 */
[----:B------:R-:W-:Y:S01]  /*02b0*/  UMOV UR5, 0x3ff921fb ;  /* 0x3ff921fb00057882 */ /* 0x000fe20000000000 */
[----:B0-----:R-:W-:-:S04]  /*02c0*/  MOV R6, 0x400 ;  /* 0x0000040000067802 */ /* 0x001fc80000000f00 */
[----:B-1----:R-:W-:-:S05]  /*02d0*/  LEA R6, R9, R6, 0x18 ;  /* 0x0000000609067211 */ /* 0x002fca00078ec0ff */
[----:B------:R-:W-:Y:S01]  /*02e0*/  IMAD R7, R17, 0x1c, R6 ;  /* 0x0000001c11077824 */ /* 0x000fe200078e0206 */
[----:B----4-:R-:W0:Y:S02]  /*02f0*/  F2F.F64.F32 R2, R13 ;  /* 0x0000000d00027310 */ /* 0x010e240000201800 */
[----:B0-----:R-:W-:-:S10]  /*0300*/  DADD R2, -R2, -UR4 ;  /* 0x8000000402027e29 */ /* 0x001fd40008000100 */
[----:B------:R-:W0:Y:S01]  /*0310*/  F2F.F32.F64 R2, R2 ;  /* 0x0000000200027310 */ /* 0x000e220000301000 */
[----:B--2---:R1:W-:Y:S04]  /*0320*/  STS [R7], R0 ;  /* 0x0000000007007388 */ /* 0x0043e80000000800 */
[----:B---3--:R1:W-:Y:S04]  /*0330*/  STS [R7+0x4], R10 ;  /* 0x0000040a07007388 */ /* 0x0083e80000000800 */
[----:B-----5:R1:W-:Y:S04]  /*0340*/  STS [R7+0x8], R12 ;  /* 0x0000080c07007388 */ /* 0x0203e80000000800 */
[----:B------:R1:W-:Y:S04]  /*0350*/  STS [R7+0xc], R14 ;  /* 0x00000c0e07007388 */ /* 0x0003e80000000800 */
[----:B------:R1:W-:Y:S04]  /*0360*/  STS [R7+0x10], R16 ;  /* 0x0000101007007388 */ /* 0x0003e80000000800 */
[----:B------:R1:W-:Y:S04]  /*0370*/  STS [R7+0x14], R8 ;  /* 0x0000140807007388 */ /* 0x0003e80000000800 */
[----:B0-----:R1:W-:Y:S02]  /*0380*/  STS [R7+0x18], R2 ;  /* 0x0000180207007388 */ /* 0x0013e40000000800 */
.L_x_1:
[----:B------:R-:W-:Y:S05]  /*0390*/  BSYNC.RECONVERGENT B0 ;  /* 0x0000000000007941 */ /* 0x000fea0003800200 */
.L_x_0:
[----:B------:R-:W-:Y:S06]  /*03a0*/  BAR.SYNC.DEFER_BLOCKING 0x0 ;  /* 0x0000000000007b1d */ /* 0x000fec0000010000 */
[----:B------:R-:W-:Y:S05]  /*03b0*/  @P1 EXIT ;  /* 0x000000000000194d */ /* 0x000fea0003800000 */
[----:B-1----:R-:W0:Y:S01]  /*03c0*/  LDC.64 R2, c[0x0][0x3a0] ;  /* 0x0000e800ff027b82 */ /* 0x002e220000000a00 */
[----:B------:R-:W-:Y:S01]  /*03d0*/  IMAD R47, R15, 0x40, R17 ;  /* 0x000000400f2f7824 */ /* 0x000fe200078e0211 */
[----:B------:R-:W1:Y:S06]  /*03e0*/  LDCU.64 UR4, c[0x0][0x398] ;  /* 0x00007300ff0477ac */ /* 0x000e6c0008000a00 */
[----:B------:R-:W2:Y:S01]  /*03f0*/  LDC.64 R6, c[0x0][0x390] ;  /* 0x0000e400ff067b82 */ /* 0x000ea20000000a00 */
[----:B0-----:R-:W-:-:S06]  /*0400*/  IMAD.WIDE.U32 R2, R47, 0x8, R2 ;  /* 0x000000082f027825 */ /* 0x001fcc00078e0002 */
[----:B------:R-:W1:Y:S01]  /*0410*/  LDG.E.64 R2, desc[UR6][R2.64] ;  /* 0x0000000602027981 */ /* 0x000e62000c1e1b00 */
[----:B------:R-:W-:Y:S01]  /*0420*/  VIADD R0, R17, 0x1 ;  /* 0x0000000111007836 */ /* 0x000fe20000000000 */
[----:B-1----:R-:W-:-:S04]  /*0430*/  LEA R4, P0, R2, UR4, 0x2 ;  /* 0x0000000402047c11 */ /* 0x002fc8000f8010ff */
[----:B------:R-:W-:-:S05]  /*0440*/  LEA.HI.X R5, R2, UR5, R3, 0x2, P0 ;  /* 0x0000000502057c11 */ /* 0x000fca00080f1403 */
[----:B------:R-:W3:Y:S01]  /*0450*/  LDG.E R4, desc[UR6][R4.64] ;  /* 0x0000000604047981 */ /* 0x000ee2000c1e1900 */
[----:B------:R-:W-:Y:S01]  /*0460*/  ISETP.NE.AND P0, PT, R15, R58, PT ;  /* 0x0000003a0f00720c */ /* 0x000fe20003f05270 */
[----:B------:R-:W-:Y:S01]  /*0470*/  BSSY.RECONVERGENT B0, `(.L_x_2) ;  /* 0x0000949000007945 */ /* 0x000fe20003800200 */
[----:B------:R-:W-:Y:S01]  /*0480*/  MOV R46, RZ ;  /* 0x000000ff002e7202 */ /* 0x000fe20000000f00 */
[----:B------:R-:W-:Y:S01]  /*0490*/  IMAD.MOV.U32 R45, RZ, RZ, RZ ;  /* 0x000000ffff2d7224 */ /* 0x000fe200078e00ff */
[----:B------:R-:W-:-:S04]  /*04a0*/  SEL R39, R0, RZ, !P0 ;  /* 0x000000ff00277207 */ /* 0x000fc80004000000 */
[----:B------:R-:W-:Y:S01]  /*04b0*/  ISETP.GE.AND P0, PT, R39, R48, PT ;  /* 0x000000302700720c */ /* 0x000fe20003f06270 */
[----:B---3--:R-:W-:-:S04]  /*04c0*/  IMAD R9, R4, R19, RZ ;  /* 0x0000001304097224 */ /* 0x008fc800078e02ff */
[----:B--2---:R-:W-:-:S08]  /*04d0*/  IMAD.WIDE R2, R9, 0x4, R6 ;  /* 0x0000000409027825 */ /* 0x004fd000078e0206 */
[----:B------:R-:W-:Y:S05]  /*04e0*/  @P0 BRA `(.L_x_3) ;  /* 0x0000009400040947 */ /* 0x000fea0003800000 */
[----:B------:R-:W-:Y:S01]  /*04f0*/  IMAD.WIDE R4, R11, 0x4, R2 ;  /* 0x000000040b047825 */ /* 0x000fe200078e0202 */
[----:B------:R-:W2:Y:S04]  /*0500*/  LDG.E R13, desc[UR6][R2.64+0xc] ;  /* 0x00000c06020d7981 */ /* 0x000ea8000c1e1900 */
[----:B------:R-:W3:Y:S04]  /*0510*/  LDG.E R18, desc[UR6][R2.64+0x10] ;  /* 0x0000100602127981 */ /* 0x000ee8000c1e1900 */
[----:B------:R-:W4:Y:S04]  /*0520*/  LDG.E R4, desc[UR6][R4.64] ;  /* 0x0000000604047981 */ /* 0x000f28000c1e1900 */
[----:B------:R-:W5:Y:S04]  /*0530*/  LDG.E R44, desc[UR6][R2.64+0x4] ;  /* 0x00000406022c7981 */ /* 0x000f68000c1e1900 */
[----:B------:R0:W5:Y:S01]  /*0540*/  LDG.E R43, desc[UR6][R2.64] ;  /* 0x00000006022b7981 */ /* 0x000162000c1e1900 */
[----:B------:R-:W-:Y:S01]  /*0550*/  UMOV UR4, 0x54442d18 ;  /* 0x54442d1800047882 */ /* 0x000fe20000000000 */
[----:B------:R-:W-:Y:S01]  /*0560*/  UMOV UR5, 0x3ff921fb ;  /* 0x3ff921fb00057882 */ /* 0x000fe20000000000 */
[----:B------:R-:W-:Y:S01]  /*0570*/  IMAD.MOV.U32 R34, RZ, RZ, 0x3f000000 ;  /* 0x3f000000ff227424 */ /* 0x000fe200078e00ff */
[----:B------:R-:W-:Y:S01]  /*0580*/  MOV R46, RZ ;  /* 0x000000ff002e7202 */ /* 0x000fe20000000f00 */
[----:B------:R-:W-:Y:S01]  /*0590*/  IMAD.MOV.U32 R45, RZ, RZ, RZ ;  /* 0x000000ffff2d7224 */ /* 0x000fe200078e00ff */
[C---:B------:R-:W-:Y:S01]  /*05a0*/  IADD3 R37, PT, PT, R1.reuse, 0x50, RZ ;  /* 0x0000005001257810 */ /* 0x040fe20007ffe0ff */
[----:B------:R-:W-:Y:S01]  /*05b0*/  VIADD R38, R1, 0x20 ;  /* 0x0000002001267836 */ /* 0x000fe20000000000 */
[----:B----4-:R-:W1:Y:S02]  /*05c0*/  F2F.F64.F32 R6, R4 ;  /* 0x0000000400067310 */ /* 0x010e640000201800 */
[----:B-1----:R-:W-:-:S06]  /*05d0*/  DADD R6, -R6, -UR4 ;  /* 0x8000000406067e29 */ /* 0x002fcc0008000100 */
[----:B------:R-:W1:Y:S02]  /*05e0*/  F2F.F32.F64 R42, R6 ;  /* 0x00000006002a7310 */ /* 0x000e640000301000 */
[----:B-1----:R-:W-:-:S06]  /*05f0*/  FMUL R0, R42, 0.63661974668502807617 ;  /* 0x3f22f9832a007820 */ /* 0x002fcc0000400000 */
[----:B------:R-:W1:Y:S01]  /*0600*/  F2I.NTZ R0, R0 ;  /* 0x0000000000007305 */ /* 0x000e620000203100 */
[----:B------:R-:W-:-:S07]  /*0610*/  FMUL R5, R42, -0.63661974668502807617 ;  /* 0xbf22f9832a057820 */ /* 0x000fce0000400000 */
[----:B------:R-:W4:Y:S01]  /*0620*/  F2I.NTZ R5, R5 ;  /* 0x0000000500057305 */ /* 0x000f220000203100 */
[----:B-1----:R-:W-:Y:S01]  /*0630*/  I2FP.F32.S32 R41, R0 ;  /* 0x0000000000297245 */ /* 0x002fe20000201400 */
[----:B------:R-:W-:-:S04]  /*0640*/  FADD R33, -R42, -RZ ;  /* 0x800000ff2a217221 */ /* 0x000fc80000000100 */
[--C-:B0-----:R-:W-:Y:S01]  /*0650*/  FFMA R2, R41, -1.5707962512969970703, R42.reuse ;  /* 0xbfc90fda29027823 */ /* 0x101fe2000000002a */
[----:B------:R-:W-:-:S03]  /*0660*/  SHF.R.U32.HI R32, RZ, 0x17, R42 ;  /* 0x00000017ff207819 */ /* 0x000fc6000001162a */
[----:B------:R-:W-:Y:S01]  /*0670*/  FFMA R2, R41, -7.5497894158615963534e-08, R2 ;  /* 0xb3a2216829027823 */ /* 0x000fe20000000002 */
[----:B------:R-:W-:-:S03]  /*0680*/  SHF.R.U32.HI R30, RZ, 0x17, R33 ;  /* 0x00000017ff1e7819 */ /* 0x000fc60000011621 */
[----:B------:R-:W-:Y:S01]  /*0690*/  FFMA R41, R41, -5.3903029534742383927e-15, R2 ;  /* 0xa7c234c529297823 */ /* 0x000fe20000000002 */
[----:B------:R-:W-:Y:S02]  /*06a0*/  LOP3.LUT R2, R32, 0xe0, RZ, 0xc0, !PT ;  /* 0x000000e020027812 */ /* 0x000fe400078ec0ff */
[----:B----4-:R-:W-:Y:S02]  /*06b0*/  I2FP.F32.S32 R9, R5 ;  /* 0x0000000500097245 */ /* 0x010fe40000201400 */
[----:B------:R-:W-:Y:S02]  /*06c0*/  FSETP.GE.AND P0, PT, |R42|, 105615, PT ;  /* 0x47ce47802a00780b */ /* 0x000fe40003f06200 */
[----:B------:R-:W-:Y:S01]  /*06d0*/  LOP3.LUT R3, R30, 0xe0, RZ, 0xc0, !PT ;  /* 0x000000e01e037812 */ /* 0x000fe200078ec0ff */
[----:B------:R-:W-:Y:S02]  /*06e0*/  VIADD R2, R2, 0xffffff80 ;  /* 0xffffff8002027836 */ /* 0x000fe40000000000 */
[----:B------:R-:W-:Y:S01]  /*06f0*/  FFMA R4, R9, -1.5707962512969970703, -R42 ;  /* 0xbfc90fda09047823 */ /* 0x000fe2000000082a */
[----:B------:R-:W-:Y:S01]  /*0700*/  IADD3 R3, PT, PT, R3, -0x80, RZ ;  /* 0xffffff8003037810 */ /* 0x000fe20007ffe0ff */
[----:B------:R-:W-:Y:S01]  /*0710*/  IMAD.SHL.U32 R28, R33, 0x100, RZ ;  /* 0x00000100211c7824 */ /* 0x000fe200078e00ff */
[----:B------:R-:W-:Y:S01]  /*0720*/  SEL R31, R0, RZ, !P0 ;  /* 0x000000ff001f7207 */ /* 0x000fe20004000000 */
[----:B------:R-:W-:Y:S01]  /*0730*/  FFMA R4, R9, -7.5497894158615963534e-08, R4 ;  /* 0xb3a2216809047823 */ /* 0x000fe20000000004 */
[----:B------:R-:W-:-:S02]  /*0740*/  SHF.R.U32.HI R26, RZ, 0x5, R2 ;  /* 0x00000005ff1a7819 */ /* 0x000fc40000011602 */
[----:B------:R-:W-:Y:S02]  /*0750*/  SHF.R.U32.HI R0, RZ, 0x5, R3 ;  /* 0x00000005ff007819 */ /* 0x000fe40000011603 */
[----:B------:R-:W-:Y:S02]  /*0760*/  FSETP.EQ.OR P1, PT, |R42|, +INF , !P0 ;  /* 0x7f8000002a00780b */ /* 0x000fe40004722600 */
[----:B------:R-:W-:Y:S01]  /*0770*/  LOP3.LUT R30, R30, 0x1f, RZ, 0xc0, !PT ;  /* 0x0000001f1e1e7812 */ /* 0x000fe200078ec0ff */
[-C--:B--2---:R-:W-:Y:S01]  /*0780*/  FFMA R36, R13, R34.reuse, 0.0099999997764825820923 ;  /* 0x3c23d70a0d247423 */ /* 0x084fe20000000022 */
[----:B------:R-:W-:Y:S01]  /*0790*/  FFMA R40, R9, -5.3903029534742383927e-15, R4 ;  /* 0xa7c234c509287823 */ /* 0x000fe20000000004 */
[C---:B---3--:R-:W-:Y:S01]  /*07a0*/  FFMA R34, R18.reuse, R34, 0.0099999997764825820923 ;  /* 0x3c23d70a12227423 */ /* 0x048fe20000000022 */
[C---:B------:R-:W-:Y:S01]  /*07b0*/  FMUL R35, R13.reuse, R18 ;  /* 0x000000120d237220 */ /* 0x040fe20000400000 */
[C-C-:B-----5:R-:W-:Y:S01]  /*07c0*/  FFMA R17, R13.reuse, -0.5, R44.reuse ;  /* 0xbf0000000d117823 */ /* 0x160fe2000000002c */
[C-C-:B------:R-:W-:Y:S01]  /*07d0*/  FFMA R16, R18.reuse, -0.5, R43.reuse ;  /* 0xbf00000012107823 */ /* 0x140fe2000000002b */
[----:B------:R-:W-:Y:S01]  /*07e0*/  FFMA R13, R13, 0.5, R44 ;  /* 0x3f0000000d0d7823 */ /* 0x000fe2000000002c */
[----:B------:R-:W-:Y:S01]  /*07f0*/  FFMA R18, R18, 0.5, R43 ;  /* 0x3f00000012127823 */ /* 0x000fe2000000002b */
[----:B------:R-:W-:Y:S01]  /*0800*/  P2R R24, PR, RZ, 0x2 ;  /* 0x00000002ff187803 */ /* 0x000fe20000000000 */
[--C-:B------:R-:W-:Y:S01]  /*0810*/  IMAD R26, R26, -0x4, R1.reuse ;  /* 0xfffffffc1a1a7824 */ /* 0x100fe200078e0201 */
[----:B------:R-:W-:Y:S01]  /*0820*/  LOP3.LUT R32, R32, 0x1f, RZ, 0xc0, !PT ;  /* 0x0000001f20207812 */ /* 0x000fe200078ec0ff */
[----:B------:R-:W-:Y:S01]  /*0830*/  IMAD R25, R0, -0x4, R1 ;  /* 0xfffffffc00197824 */ /* 0x000fe200078e0201 */
[----:B------:R-:W-:Y:S01]  /*0840*/  SEL R29, R5, RZ, !P0 ;  /* 0x000000ff051d7207 */ /* 0x000fe20004000000 */
[-C--:B------:R-:W-:Y:S01]  /*0850*/  @P0 FMUL R41, RZ, R42.reuse ;  /* 0x0000002aff290220 */ /* 0x080fe20000400000 */
[----:B------:R-:W-:Y:S01]  /*0860*/  LOP3.LUT R28, R28, 0x80000000, RZ, 0xfc, !PT ;  /* 0x800000001c1c7812 */ /* 0x000fe200078efcff */
[----:B------:R-:W-:Y:S01]  /*0870*/  @P0 FMUL R40, RZ, -R42 ;  /* 0x8000002aff280220 */ /* 0x000fe20000400000 */
[----:B------:R-:W-:-:S07]  /*0880*/  IADD3 R27, PT, PT, -R30, 0x20, RZ ;  /* 0x000000201e1b7810 */ /* 0x000fce0007ffe1ff */
.L_x_141:
[----:B0-----:R-:W0:Y:S01]  /*0890*/  S2R R3, SR_CgaCtaId ;  /* 0x0000000000037919 */ /* 0x001e220000008800 */
[----:B------:R-:W-:Y:S01]  /*08a0*/  MOV R0, 0x400 ;  /* 0x0000040000007802 */ /* 0x000fe20000000f00 */
[----:B------:R-:W-:Y:S01]  /*08b0*/  IMAD.MOV.U32 R12, RZ, RZ, R18 ;  /* 0x000000ffff0c7224 */ /* 0x000fe200078e0012 */
[----:B------:R-:W-:Y:S01]  /*08c0*/  MOV R15, R13 ;  /* 0x0000000d000f7202 */ /* 0x000fe20000000f00 */
[----:B------:R-:W-:Y:S01]  /*08d0*/  IMAD.MOV.U32 R14, RZ, RZ, R16 ;  /* 0x000000ffff0e7224 */ /* 0x000fe200078e0010 */
[----:B------:R-:W-:Y:S01]  /*08e0*/  ISETP.NE.AND P0, PT, R24, RZ, PT ;  /* 0x000000ff1800720c */ /* 0x000fe20003f05270 */
[----:B------:R-:W-:Y:S01]  /*08f0*/  IMAD.MOV.U32 R19, RZ, RZ, R17 ;  /* 0x000000ffff137224 */ /* 0x000fe200078e0011 */
[----:B------:R-:W-:Y:S01]  /*0900*/  BSSY.RECONVERGENT B1, `(.L_x_4) ;  /* 0x000003f000017945 */ /* 0x000fe20003800200 */
[----:B------:R-:W-:Y:S01]  /*0910*/  IADD3 R2, PT, PT, -R32, 0x20, RZ ;  /* 0x0000002020027810 */ /* 0x000fe20007ffe1ff */
[----:B------:R-:W-:Y:S01]  /*0920*/  STL.128 [R1+0x30], R12 ;  /* 0x0000300c01007387 */ /* 0x000fe20000100c00 */
[----:B------:R-:W-:Y:S01]  /*0930*/  MOV R4, R31 ;  /* 0x0000001f00047202 */ /* 0x000fe20000000f00 */
[----:B------:R-:W-:-:S02]  /*0940*/  IMAD.MOV.U32 R5, RZ, RZ, R41 ;  /* 0x000000ffff057224 */ /* 0x000fc400078e0029 */
[----:B------:R-:W-:Y:S01]  /*0950*/  STL.128 [R1+0x20], R16 ;  /* 0x0000201001007387 */ /* 0x000fe20000100c00 */
[----:B0-----:R-:W-:Y:S01]  /*0960*/  LEA R0, R3, R0, 0x18 ;  /* 0x0000000003007211 */ /* 0x001fe200078ec0ff */
[----:B------:R-:W-:-:S04]  /*0970*/  IMAD.SHL.U32 R3, R42, 0x100, RZ ;  /* 0x000001002a037824 */ /* 0x000fc800078e00ff */
[----:B------:R-:W-:Y:S01]  /*0980*/  IMAD R0, R39, 0x1c, R0 ;  /* 0x0000001c27007824 */ /* 0x000fe200078e0200 */
[----:B------:R-:W-:-:S04]  /*0990*/  LOP3.LUT R3, R3, 0x80000000, RZ, 0xfc, !PT ;  /* 0x8000000003037812 */ /* 0x000fc800078efcff */
[----:B------:R-:W-:Y:S04]  /*09a0*/  LDS R62, [R0+0xc] ;  /* 0x00000c00003e7984 */ /* 0x000fe80000000800 */
[----:B------:R-:W0:Y:S04]  /*09b0*/  LDS R61, [R0+0x10] ;  /* 0x00001000003d7984 */ /* 0x000e280000000800 */
[----:B------:R-:W1:Y:S04]  /*09c0*/  LDS R59, [R0+0x18] ;  /* 0x00001800003b7984 */ /* 0x000e680000000800 */
[----:B--2---:R-:W2:Y:S04]  /*09d0*/  LDS R49, [R0] ;  /* 0x0000000000317984 */ /* 0x004ea80000000800 */
[----:B------:R0:W3:Y:S02]  /*09e0*/  LDS R60, [R0+0x4] ;  /* 0x00000400003c7984 */ /* 0x0000e40000000800 */
[----:B0-----:R-:W-:Y:S01]  /*09f0*/  FMUL R0, R62, R61 ;  /* 0x0000003d3e007220 */ /* 0x001fe20000400000 */
[----:B------:R-:W-:Y:S06]  /*0a00*/  @P0 BRA `(.L_x_5) ;  /* 0x0000000000b80947 */ /* 0x000fec0003800000 */
[----:B------:R-:W-:Y:S01]  /*0a10*/  IMAD.MOV.U32 R8, RZ, RZ, RZ ;  /* 0x000000ffff087224 */ /* 0x000fe200078e00ff */
[----:B------:R-:W-:Y:S01]  /*0a20*/  MOV R4, R1 ;  /* 0x0000000100047202 */ /* 0x000fe20000000f00 */
[----:B------:R-:W0:Y:S01]  /*0a30*/  LDCU.64 UR10, c[0x4][URZ] ;  /* 0x01000000ff0a77ac */ /* 0x000e220008000a00 */
[----:B------:R-:W-:Y:S01]  /*0a40*/  UMOV UR5, URZ ;  /* 0x000000ff00057c82 */ /* 0x000fe20008000000 */
[----:B------:R-:W-:-:S05]  /*0a50*/  UMOV UR4, URZ ;  /* 0x000000ff00047c82 */ /* 0x000fca0008000000 */
.L_x_6:
[----:B0-----:R-:W-:Y:S02]  /*0a60*/  IMAD.U32 R10, RZ, RZ, UR10 ;  /* 0x0000000aff0a7e24 */ /* 0x001fe4000f8e00ff */
[----:B------:R-:W-:-:S05]  /*0a70*/  IMAD.U32 R11, RZ, RZ, UR11 ;  /* 0x0000000bff0b7e24 */ /* 0x000fca000f8e00ff */
[----:B------:R-:W4:Y:S01]  /*0a80*/  LDG.E.CONSTANT R6, desc[UR6][R10.64] ;  /* 0x000000060a067981 */ /* 0x000f22000c1e9900 */
[----:B------:R-:W-:Y:S02]  /*0a90*/  UIADD3 UR10, UP0, UPT, UR10, 0x4, URZ ;  /* 0x000000040a0a7890 */ /* 0x000fe4000ff1e0ff */
[----:B------:R-:W-:Y:S02]  /*0aa0*/  UIADD3 UR4, UPT, UPT, UR4, 0x1, URZ ;  /* 0x0000000104047890 */ /* 0x000fe4000fffe0ff */
[----:B------:R-:W-:Y:S02]  /*0ab0*/  UIADD3.X UR11, UPT, UPT, URZ, UR11, URZ, UP0, !UPT ;  /* 0x0000000bff0b7290 */ /* 0x000fe400087fe4ff */
[----:B------:R-:W-:Y:S01]  /*0ac0*/  UISETP.NE.AND UP0, UPT, UR4, 0x6, UPT ;  /* 0x000000060400788c */ /* 0x000fe2000bf05270 */
[----:B----4-:R-:W-:-:S03]  /*0ad0*/  IMAD.WIDE.U32 R6, R6, R3, RZ ;  /* 0x0000000306067225 */ /* 0x010fc600078e00ff */
[----:B------:R-:W-:-:S04]  /*0ae0*/  IADD3 R5, P0, PT, R6, R8, RZ ;  /* 0x0000000806057210 */ /* 0x000fc80007f1e0ff */
[----:B------:R-:W-:Y:S01]  /*0af0*/  IADD3.X R8, PT, PT, R7, UR5, RZ, P0, !PT ;  /* 0x0000000507087c10 */ /* 0x000fe200087fe4ff */
[----:B------:R0:W-:Y:S02]  /*0b00*/  STL [R4], R5 ;  /* 0x0000000504007387 */ /* 0x0001e40000100800 */
[----:B0-----:R-:W-:Y:S01]  /*0b10*/  IADD3 R4, PT, PT, R4, 0x4, RZ ;  /* 0x0000000404047810 */ /* 0x001fe20007ffe0ff */
[----:B------:R-:W-:Y:S06]  /*0b20*/  BRA.U UP0, `(.L_x_6) ;  /* 0xfffffffd00cc7547 */ /* 0x000fec000b83ffff */
[----:B------:R-:W-:Y:S01]  /*0b30*/  ISETP.NE.AND P0, PT, R32, RZ, PT ;  /* 0x000000ff2000720c */ /* 0x000fe20003f05270 */
[----:B------:R0:W-:Y:S04]  /*0b40*/  STL [R1+0x18], R8 ;  /* 0x0000180801007387 */ /* 0x0001e80000100800 */
[----:B------:R-:W4:Y:S04]  /*0b50*/  LDL R5, [R26+0x18] ;  /* 0x000018001a057983 */ /* 0x000f280000100800 */
[----:B------:R-:W5:Y:S04]  /*0b60*/  LDL R7, [R26+0x14] ;  /* 0x000014001a077983 */ /* 0x000f680000100800 */
[----:B------:R-:W2:Y:S01]  /*0b70*/  @P0 LDL R11, [R26+0x10] ;  /* 0x000010001a0b0983 */ /* 0x000ea20000100800 */
[----:B------:R-:W-:Y:S01]  /*0b80*/  UMOV UR4, 0x54442d19 ;  /* 0x54442d1900047882 */ /* 0x000fe20000000000 */
[----:B------:R-:W-:Y:S01]  /*0b90*/  UMOV UR5, 0x3bf921fb ;  /* 0x3bf921fb00057882 */ /* 0x000fe20000000000 */
[----:B----4-:R-:W-:-:S02]  /*0ba0*/  @P0 SHF.L.U32 R4, R5, R32, RZ ;  /* 0x0000002005040219 */ /* 0x010fc400000006ff */
[----:B-----5:R-:W-:Y:S02]  /*0bb0*/  @P0 SHF.R.U32.HI R9, RZ, R2, R7 ;  /* 0x00000002ff090219 */ /* 0x020fe40000011607 */
[----:B------:R-:W-:Y:S02]  /*0bc0*/  @P0 SHF.L.U32 R6, R7, R32, RZ ;  /* 0x0000002007060219 */ /* 0x000fe400000006ff */
[----:B--2---:R-:W-:Y:S01]  /*0bd0*/  @P0 SHF.R.U32.HI R11, RZ, R2, R11 ;  /* 0x00000002ff0b0219 */ /* 0x004fe2000001160b */
[----:B------:R-:W-:-:S04]  /*0be0*/  @P0 IMAD.IADD R5, R4, 0x1, R9 ;  /* 0x0000000104050824 */ /* 0x000fc800078e0209 */
[----:B------:R-:W-:Y:S01]  /*0bf0*/  @P0 IMAD.IADD R7, R6, 0x1, R11 ;  /* 0x0000000106070824 */ /* 0x000fe200078e020b */
[----:B------:R-:W-:-:S04]  /*0c00*/  ISETP.GE.AND P0, PT, R42, RZ, PT ;  /* 0x000000ff2a00720c */ /* 0x000fc80003f06270 */
[C---:B------:R-:W-:Y:S02]  /*0c10*/  SHF.L.W.U32.HI R9, R7.reuse, 0x2, R5 ;  /* 0x0000000207097819 */ /* 0x040fe40000010e05 */
[----:B------:R-:W-:Y:S02]  /*0c20*/  SHF.L.U32 R7, R7, 0x2, RZ ;  /* 0x0000000207077819 */ /* 0x000fe400000006ff */
[----:B------:R-:W-:Y:S02]  /*0c30*/  SHF.R.S32.HI R4, RZ, 0x1f, R9 ;  /* 0x0000001fff047819 */ /* 0x000fe40000011409 */
[----:B0-----:R-:W-:Y:S02]  /*0c40*/  LOP3.LUT R8, R9, R42, RZ, 0x3c, !PT ;  /* 0x0000002a09087212 */ /* 0x001fe400078e3cff */
[C---:B------:R-:W-:Y:S02]  /*0c50*/  LOP3.LUT R10, R4.reuse, R7, RZ, 0x3c, !PT ;  /* 0x00000007040a7212 */ /* 0x040fe400078e3cff */
[----:B------:R-:W-:-:S02]  /*0c60*/  LOP3.LUT R11, R4, R9, RZ, 0x3c, !PT ;  /* 0x00000009040b7212 */ /* 0x000fc400078e3cff */
[----:B------:R-:W-:Y:S02]  /*0c70*/  SHF.R.U32.HI R4, RZ, 0x1e, R5 ;  /* 0x0000001eff047819 */ /* 0x000fe40000011605 */
[----:B------:R-:W0:Y:S01]  /*0c80*/  I2F.F64.S64 R6, R10 ;  /* 0x0000000a00067312 */ /* 0x000e220000301c00 */
[----:B------:R-:W-:Y:S02]  /*0c90*/  ISETP.GE.AND P1, PT, R8, RZ, PT ;  /* 0x000000ff0800720c */ /* 0x000fe40003f26270 */
[----:B------:R-:W-:-:S05]  /*0ca0*/  LEA.HI R4, R9, R4, RZ, 0x1 ;  /* 0x0000000409047211 */ /* 0x000fca00078f08ff */
[----:B------:R-:W-:Y:S01]  /*0cb0*/  @!P0 IMAD.MOV R4, RZ, RZ, -R4 ;  /* 0x000000ffff048224 */ /* 0x000fe200078e0a04 */
[----:B0-----:R-:W-:-:S10]  /*0cc0*/  DMUL R6, R6, UR4 ;  /* 0x0000000406067c28 */ /* 0x001fd40008000000 */
[----:B------:R-:W0:Y:S02]  /*0cd0*/  F2F.F32.F64 R6, R6 ;  /* 0x0000000600067310 */ /* 0x000e240000301000 */
[----:B0-----:R-:W-:-:S07]  /*0ce0*/  FSEL R5, -R6, R6, !P1 ;  /* 0x0000000606057208 */ /* 0x001fce0004800100 */
.L_x_5:
[----:B------:R-:W-:Y:S05]  /*0cf0*/  BSYNC.RECONVERGENT B1 ;  /* 0x0000000000017941 */ /* 0x000fea0003800200 */
.L_x_4:
[----:B------:R-:W-:Y:S02]  /*0d00*/  IMAD.MOV.U32 R10, RZ, RZ, 0x37cbac00 ;  /* 0x37cbac00ff0a7424 */ /* 0x000fe400078e00ff */
[----:B------:R-:W-:Y:S01]  /*0d10*/  FMUL R7, R5, R5 ;  /* 0x0000000505077220 */ /* 0x000fe20000400000 */
[C---:B------:R-:W-:Y:S01]  /*0d20*/  LOP3.LUT R8, R4.reuse, 0x1, RZ, 0xc0, !PT ;  /* 0x0000000104087812 */ /* 0x040fe200078ec0ff */
[----:B------:R-:W-:Y:S01]  /*0d30*/  VIADD R4, R4, 0x1 ;  /* 0x0000000104047836 */ /* 0x000fe20000000000 */
[----:B------:R-:W-:Y:S01]  /*0d40*/  MOV R11, 0x3c0885e4 ;  /* 0x3c0885e4000b7802 */ /* 0x000fe20000000f00 */
[----:B------:R-:W-:Y:S01]  /*0d50*/  FFMA R6, R7, R10, -0.0013887860113754868507 ;  /* 0xbab607ed07067423 */ /* 0x000fe2000000000a */
[----:B------:R-:W-:Y:S01]  /*0d60*/  ISETP.NE.U32.AND P0, PT, R8, 0x1, PT ;  /* 0x000000010800780c */ /* 0x000fe20003f05070 */
[----:B------:R-:W-:Y:S01]  /*0d70*/  IMAD.MOV.U32 R12, RZ, RZ, 0x3e2aaaa8 ;  /* 0x3e2aaaa8ff0c7424 */ /* 0x000fe200078e00ff */
[----:B------:R-:W-:Y:S01]  /*0d80*/  ISETP.NE.AND P2, PT, R24, RZ, PT ;  /* 0x000000ff1800720c */ /* 0x000fe20003f45270 */
[----:B------:R-:W-:Y:S01]  /*0d90*/  BSSY.RECONVERGENT B1, `(.L_x_7) ;  /* 0x0000037000017945 */ /* 0x000fe20003800200 */
[----:B------:R-:W-:-:S02]  /*0da0*/  FSEL R6, R6, -0.00019574658654164522886, P0 ;  /* 0xb94d415306067808 */ /* 0x000fc40000000000 */
[----:B------:R-:W-:Y:S02]  /*0db0*/  FSEL R8, R11, 0.041666727513074874878, !P0 ;  /* 0x3d2aaabb0b087808 */ /* 0x000fe40004000000 */
[----:B------:R-:W-:Y:S02]  /*0dc0*/  LOP3.LUT P1, RZ, R4, 0x2, RZ, 0xc0, !PT ;  /* 0x0000000204ff7812 */ /* 0x000fe4000782c0ff */
[----:B------:R-:W-:Y:S01]  /*0dd0*/  FSEL R4, R5, 1, !P0 ;  /* 0x3f80000005047808 */ /* 0x000fe20004000000 */
[----:B------:R-:W-:Y:S01]  /*0de0*/  FFMA R6, R7, R6, R8 ;  /* 0x0000000607067223 */ /* 0x000fe20000000008 */
[----:B------:R-:W-:-:S03]  /*0df0*/  FSEL R9, -R12, -0.4999999701976776123, !P0 ;  /* 0xbeffffff0c097808 */ /* 0x000fc60004000100 */
[C---:B------:R-:W-:Y:S02]  /*0e00*/  FFMA R5, R7.reuse, R4, RZ ;  /* 0x0000000407057223 */ /* 0x040fe400000000ff */
[----:B------:R-:W-:Y:S01]  /*0e10*/  FFMA R6, R7, R6, R9 ;  /* 0x0000000607067223 */ /* 0x000fe20000000009 */
[----:B------:R-:W-:-:S03]  /*0e20*/  MOV R7, R31 ;  /* 0x0000001f00077202 */ /* 0x000fc60000000f00 */
[----:B------:R-:W-:Y:S01]  /*0e30*/  FFMA R14, R5, R6, R4 ;  /* 0x00000006050e7223 */ /* 0x000fe20000000004 */
[----:B------:R-:W-:-:S03]  /*0e40*/  IMAD.MOV.U32 R6, RZ, RZ, R41 ;  /* 0x000000ffff067224 */ /* 0x000fc600078e0029 */
[----:B------:R-:W-:Y:S01]  /*0e50*/  @P1 FADD R14, RZ, -R14 ;  /* 0x8000000eff0e1221 */ /* 0x000fe20000000000 */
[----:B------:R-:W-:Y:S06]  /*0e60*/  @P2 BRA `(.L_x_8) ;  /* 0x0000000000a42947 */ /* 0x000fec0003800000 */
[----:B------:R-:W-:Y:S01]  /*0e70*/  CS2R R6, SRZ ;  /* 0x0000000000067805 */ /* 0x000fe2000001ff00 */
[----:B------:R-:W-:-:S06]  /*0e80*/  UMOV UR4, URZ ;  /* 0x000000ff00047c82 */ /* 0x000fcc0008000000 */
.L_x_9:
[----:B0-----:R-:W0:Y:S02]  /*0e90*/  LDC.64 R4, c[0x4][RZ] ;  /* 0x01000000ff047b82 */ /* 0x001e240000000a00 */
[----:B0-----:R-:W-:-:S06]  /*0ea0*/  IMAD.WIDE.U32 R4, R7, 0x4, R4 ;  /* 0x0000000407047825 */ /* 0x001fcc00078e0004 */
[----:B------:R-:W4:Y:S01]  /*0eb0*/  LDG.E.CONSTANT R4, desc[UR6][R4.64] ;  /* 0x0000000604047981 */ /* 0x000f22000c1e9900 */
[C---:B------:R-:W-:Y:S01]  /*0ec0*/  LEA R15, R7.reuse, UR8, 0x2 ;  /* 0x00000008070f7c11 */ /* 0x040fe2000f8e10ff */
[----:B------:R-:W-:-:S05]  /*0ed0*/  VIADD R7, R7, 0x1 ;  /* 0x0000000107077836 */ /* 0x000fca0000000000 */
[----:B------:R-:W-:Y:S01]  /*0ee0*/  ISETP.NE.AND P0, PT, R7, 0x6, PT ;  /* 0x000000060700780c */ /* 0x000fe20003f05270 */
[----:B----4-:R-:W-:-:S03]  /*0ef0*/  IMAD.WIDE.U32 R8, R4, R3, RZ ;  /* 0x0000000304087225 */ /* 0x010fc600078e00ff */
[----:B------:R-:W-:-:S04]  /*0f00*/  IADD3 R8, P1, PT, R8, R6, RZ ;  /* 0x0000000608087210 */ /* 0x000fc80007f3e0ff */
[----:B------:R-:W-:Y:S01]  /*0f10*/  IADD3.X R6, PT, PT, R9, UR4, RZ, P1, !PT ;  /* 0x0000000409067c10 */ /* 0x000fe20008ffe4ff */
[----:B------:R0:W-:Y:S04]  /*0f20*/  STL [R15], R8 ;  /* 0x000000080f007387 */ /* 0x0001e80000100800 */
[----:B------:R-:W-:Y:S05]  /*0f30*/  @P0 BRA `(.L_x_9) ;  /* 0xfffffffc00d40947 */ /* 0x000fea000383ffff */
[----:B------:R-:W-:Y:S01]  /*0f40*/  ISETP.NE.AND P0, PT, R32, RZ, PT ;  /* 0x000000ff2000720c */ /* 0x000fe20003f05270 */
[----:B------:R4:W-:Y:S04]  /*0f50*/  STL [R1+0x18], R6 ;  /* 0x0000180601007387 */ /* 0x0009e80000100800 */
[----:B------:R-:W5:Y:S04]  /*0f60*/  LDL R5, [R26+0x14] ;  /* 0x000014001a057983 */ /* 0x000f680000100800 */
[----:B------:R-:W2:Y:S04]  /*0f70*/  LDL R3, [R26+0x18] ;  /* 0x000018001a037983 */ /* 0x000ea80000100800 */
[----:B------:R-:W3:Y:S01]  /*0f80*/  @P0 LDL R7, [R26+0x10] ;  /* 0x000010001a070983 */ /* 0x000ee20000100800 */
[----:B------:R-:W-:Y:S01]  /*0f90*/  UMOV UR4, 0x54442d19 ;  /* 0x54442d1900047882 */ /* 0x000fe20000000000 */
[----:B------:R-:W-:Y:S01]  /*0fa0*/  UMOV UR5, 0x3bf921fb ;  /* 0x3bf921fb00057882 */ /* 0x000fe20000000000 */
[----:B------:R-:W-:-:S02]  /*0fb0*/  ISETP.GE.AND P1, PT, R42, RZ, PT ;  /* 0x000000ff2a00720c */ /* 0x000fc40003f26270 */
[----:B--2---:R-:W-:Y:S02]  /*0fc0*/  @P0 SHF.L.U32 R4, R3, R32, RZ ;  /* 0x0000002003040219 */ /* 0x004fe400000006ff */
[-C--:B---3--:R-:W-:Y:S02]  /*0fd0*/  @P0 SHF.R.U32.HI R9, RZ, R2.reuse, R7 ;  /* 0x00000002ff090219 */ /* 0x088fe40000011607 */
[----:B-----5:R-:W-:Y:S02]  /*0fe0*/  @P0 SHF.R.U32.HI R7, RZ, R2, R5 ;  /* 0x00000002ff070219 */ /* 0x020fe40000011605 */
[----:B------:R-:W-:Y:S02]  /*0ff0*/  @P0 SHF.L.U32 R2, R5, R32, RZ ;  /* 0x0000002005020219 */ /* 0x000fe400000006ff */
[----:B------:R-:W-:-:S03]  /*1000*/  @P0 IADD3 R3, PT, PT, R4, R7, RZ ;  /* 0x0000000704030210 */ /* 0x000fc60007ffe0ff */
[----:B------:R-:W-:-:S05]  /*1010*/  @P0 IMAD.IADD R5, R2, 0x1, R9 ;  /* 0x0000000102050824 */ /* 0x000fca00078e0209 */
[C---:B------:R-:W-:Y:S01]  /*1020*/  SHF.L.W.U32.HI R7, R5.reuse, 0x2, R3 ;  /* 0x0000000205077819 */ /* 0x040fe20000010e03 */
[----:B------:R-:W-:-:S03]  /*1030*/  IMAD.SHL.U32 R5, R5, 0x4, RZ ;  /* 0x0000000405057824 */ /* 0x000fc600078e00ff */
[----:B------:R-:W-:-:S04]  /*1040*/  SHF.R.S32.HI R2, RZ, 0x1f, R7 ;  /* 0x0000001fff027819 */ /* 0x000fc80000011407 */
[C---:B0-----:R-:W-:Y:S02]  /*1050*/  LOP3.LUT R8, R2.reuse, R5, RZ, 0x3c, !PT ;  /* 0x0000000502087212 */ /* 0x041fe400078e3cff */
[----:B------:R-:W-:-:S04]  /*1060*/  LOP3.LUT R9, R2, R7, RZ, 0x3c, !PT ;  /* 0x0000000702097212 */ /* 0x000fc800078e3cff */
[----:B------:R-:W0:Y:S02]  /*1070*/  I2F.F64.S64 R4, R8 ;  /* 0x0000000800047312 */ /* 0x000e240000301c00 */
[----:B0-----:R-:W-:Y:S01]  /*1080*/  DMUL R4, R4, UR4 ;  /* 0x0000000404047c28 */ /* 0x001fe20008000000 */
[----:B----4-:R-:W-:Y:S02]  /*1090*/  LOP3.LUT R6, R7, R42, RZ, 0x3c, !PT ;  /* 0x0000002a07067212 */ /* 0x010fe400078e3cff */
[----:B------:R-:W-:-:S07]  /*10a0*/  SHF.R.U32.HI R2, RZ, 0x1e, R3 ;  /* 0x0000001eff027819 */ /* 0x000fce0000011603 */
[----:B------:R-:W0:Y:S01]  /*10b0*/  F2F.F32.F64 R4, R4 ;  /* 0x0000000400047310 */ /* 0x000e220000301000 */
[----:B------:R-:W-:Y:S02]  /*10c0*/  ISETP.GE.AND P0, PT, R6, RZ, PT ;  /* 0x000000ff0600720c */ /* 0x000fe40003f06270 */
[----:B------:R-:W-:-:S04]  /*10d0*/  LEA.HI R7, R7, R2, RZ, 0x1 ;  /* 0x0000000207077211 */ /* 0x000fc800078f08ff */
[----:B------:R-:W-:Y:S02]  /*10e0*/  @!P1 IADD3 R7, PT, PT, -R7, RZ, RZ ;  /* 0x000000ff07079210 */ /* 0x000fe40007ffe1ff */
[----:B0-----:R-:W-:-:S07]  /*10f0*/  FSEL R6, -R4, R4, !P0 ;  /* 0x0000000404067208 */ /* 0x001fce0004000100 */
.L_x_8:
[----:B------:R-:W-:Y:S05]  /*1100*/  BSYNC.RECONVERGENT B1 ;  /* 0x0000000000017941 */ /* 0x000fea0003800200 */
.L_x_7:
[----:B-1----:R-:W-:Y:S01]  /*1110*/  FMUL R5, R59, 0.63661974668502807617 ;  /* 0x3f22f9833b057820 */ /* 0x002fe20000400000 */
[----:B------:R-:W-:Y:S01]  /*1120*/  FMUL R3, R6, R6 ;  /* 0x0000000606037220 */ /* 0x000fe20000400000 */
[----:B------:R-:W-:Y:S01]  /*1130*/  LOP3.LUT R2, R7, 0x1, RZ, 0xc0, !PT ;  /* 0x0000000107027812 */ /* 0x000fe200078ec0ff */
[----:B------:R-:W-:Y:S01]  /*1140*/  BSSY.RECONVERGENT B1, `(.L_x_10) ;  /* 0x0000049000017945 */ /* 0x000fe20003800200 */
[----:B------:R-:W0:Y:S01]  /*1150*/  F2I.NTZ R19, R5 ;  /* 0x0000000500137305 */ /* 0x000e220000203100 */
[----:B------:R-:W-:Y:S01]  /*1160*/  FFMA R4, R3, R10, -0.0013887860113754868507 ;  /* 0xbab607ed03047423 */ /* 0x000fe2000000000a */
[----:B------:R-:W-:Y:S02]  /*1170*/  ISETP.NE.U32.AND P0, PT, R2, 0x1, PT ;  /* 0x000000010200780c */ /* 0x000fe40003f05070 */
[----:B------:R-:W-:Y:S02]  /*1180*/  LOP3.LUT P1, RZ, R7, 0x2, RZ, 0xc0, !PT ;  /* 0x0000000207ff7812 */ /* 0x000fe4000782c0ff */
[----:B------:R-:W-:-:S02]  /*1190*/  FSEL R4, R4, -0.00019574658654164522886, !P0 ;  /* 0xb94d415304047808 */ /* 0x000fc40004000000 */
[----:B------:R-:W-:Y:S02]  /*11a0*/  FSEL R2, R11, 0.041666727513074874878, P0 ;  /* 0x3d2aaabb0b027808 */ /* 0x000fe40000000000 */
[----:B------:R-:W-:-:S03]  /*11b0*/  FSEL R8, -R12, -0.4999999701976776123, P0 ;  /* 0xbeffffff0c087808 */ /* 0x000fc60000000100 */
[C---:B------:R-:W-:Y:S01]  /*11c0*/  FFMA R4, R3.reuse, R4, R2 ;  /* 0x0000000403047223 */ /* 0x040fe20000000002 */
[----:B------:R-:W-:Y:S02]  /*11d0*/  FSEL R2, R6, 1, P0 ;  /* 0x3f80000006027808 */ /* 0x000fe40000000000 */
[----:B0-----:R-:W-:Y:S01]  /*11e0*/  I2FP.F32.S32 R20, R19 ;  /* 0x0000001300147245 */ /* 0x001fe20000201400 */
[----:B------:R-:W-:Y:S01]  /*11f0*/  FFMA R4, R3, R4, R8 ;  /* 0x0000000403047223 */ /* 0x000fe20000000008 */
[----:B------:R-:W-:Y:S01]  /*1200*/  FSETP.GE.AND P0, PT, |R59|, 105615, PT ;  /* 0x47ce47803b00780b */ /* 0x000fe20003f06200 */
[----:B------:R-:W-:Y:S02]  /*1210*/  FFMA R3, R3, R2, RZ ;  /* 0x0000000203037223 */ /* 0x000fe400000000ff */
[----:B------:R-:W-:Y:S02]  /*1220*/  FFMA R5, R20, -1.5707962512969970703, R59 ;  /* 0xbfc90fda14057823 */ /* 0x000fe4000000003b */
[----:B------:R-:W-:-:S02]  /*1230*/  FFMA R7, R3, R4, R2 ;  /* 0x0000000403077223 */ /* 0x000fc40000000002 */
[C---:B------:R-:W-:Y:S02]  /*1240*/  FFMA R5, R20.reuse, -7.5497894158615963534e-08, R5 ;  /* 0xb3a2216814057823 */ /* 0x040fe40000000005 */
[----:B------:R-:W-:Y:S02]  /*1250*/  @P1 FADD R7, RZ, -R7 ;  /* 0x80000007ff071221 */ /* 0x000fe40000000000 */
[----:B------:R-:W-:Y:S01]  /*1260*/  FFMA R15, R20, -5.3903029534742383927e-15, R5 ;  /* 0xa7c234c5140f7823 */ /* 0x000fe20000000005 */
[----:B------:R-:W-:-:S03]  /*1270*/  IMAD.MOV.U32 R20, RZ, RZ, R19 ;  /* 0x000000ffff147224 */ /* 0x000fc600078e0013 */
[----:B------:R-:W-:Y:S01]  /*1280*/  IMAD.MOV.U32 R2, RZ, RZ, R15 ;  /* 0x000000ffff027224 */ /* 0x000fe200078e000f */
[----:B------:R-:W-:Y:S06]  /*1290*/  @!P0 BRA `(.L_x_11) ;  /* 0x0000000000cc8947 */ /* 0x000fec0003800000 */
[----:B------:R-:W-:-:S13]  /*12a0*/  FSETP.NEU.AND P1, PT, |R59|, +INF , PT ;  /* 0x7f8000003b00780b */ /* 0x000fda0003f2d200 */
[----:B------:R-:W-:Y:S01]  /*12b0*/  @!P1 FMUL R2, RZ, R59 ;  /* 0x0000003bff029220 */ /* 0x000fe20000400000 */
[----:B------:R-:W-:Y:S01]  /*12c0*/  @!P1 MOV R19, RZ ;  /* 0x000000ff00139202 */ /* 0x000fe20000000f00 */
[----:B------:R-:W-:Y:S06]  /*12d0*/  @!P1 BRA `(.L_x_11) ;  /* 0x0000000000bc9947 */ /* 0x000fec0003800000 */
[----:B------:R-:W-:Y:S02]  /*12e0*/  IMAD.SHL.U32 R2, R59, 0x100, RZ ;  /* 0x000001003b027824 */ /* 0x000fe400078e00ff */
[----:B------:R-:W-:Y:S02]  /*12f0*/  HFMA2 R9, -RZ, RZ, 0, 0 ;  /* 0x00000000ff097431 */ /* 0x000fe400000001ff */
[----:B------:R-:W-:Y:S01]  /*1300*/  IMAD.MOV.U32 R6, RZ, RZ, RZ ;  /* 0x000000ffff067224 */ /* 0x000fe200078e00ff */
[----:B------:R-:W-:Y:S01]  /*1310*/  UMOV UR4, URZ ;  /* 0x000000ff00047c82 */ /* 0x000fe20008000000 */
[----:B------:R-:W-:-:S07]  /*1320*/  LOP3.LUT R21, R2, 0x80000000, RZ, 0xfc, !PT ;  /* 0x8000000002157812 */ /* 0x000fce00078efcff */
.L_x_12:
[----:B0-----:R-:W0:Y:S02]  /*1330*/  LDC.64 R4, c[0x4][RZ] ;  /* 0x01000000ff047b82 */ /* 0x001e240000000a00 */
[----:B0-----:R-:W-:-:S05]  /*1340*/  IMAD.WIDE.U32 R4, R9, 0x4, R4 ;  /* 0x0000000409047825 */ /* 0x001fca00078e0004 */
        /* <DEDUP_REMOVED lines=9> */
[----:B------:R-:W-:Y:S01]  /*13e0*/  SHF.R.U32.HI R5, RZ, 0x17, R59 ;  /* 0x00000017ff057819 */ /* 0x000fe2000001163b */
[----:B------:R1:W-:Y:S03]  /*13f0*/  STL [R1+0x18], R6 ;  /* 0x0000180601007387 */ /* 0x0003e60000100800 */
[C---:B------:R-:W-:Y:S02]  /*1400*/  LOP3.LUT R2, R5.reuse, 0xe0, RZ, 0xc0, !PT ;  /* 0x000000e005027812 */ /* 0x040fe400078ec0ff */
[----:B------:R-:W-:-:S03]  /*1410*/  LOP3.LUT P1, RZ, R5, 0x1f, RZ, 0xc0, !PT ;  /* 0x0000001f05ff7812 */ /* 0x000fc6000782c0ff */
[----:B------:R-:W-:-:S05]  /*1420*/  VIADD R2, R2, 0xffffff80 ;  /* 0xffffff8002027836 */ /* 0x000fca0000000000 */
[----:B------:R-:W-:-:S05]  /*1430*/  SHF.R.U32.HI R2, RZ, 0x5, R2 ;  /* 0x00000005ff027819 */ /* 0x000fca0000011602 */
[----:B0-----:R-:W-:-:S05]  /*1440*/  IMAD R19, R2, -0x4, R1 ;  /* 0xfffffffc02137824 */ /* 0x001fca00078e0201 */
[----:B------:R-:W4:Y:S04]  /*1450*/  LDL R2, [R19+0x18] ;  /* 0x0000180013027983 */ /* 0x000f280000100800 */
[----:B------:R-:W4:Y:S04]  /*1460*/  LDL R3, [R19+0x14] ;  /* 0x0000140013037983 */ /* 0x000f280000100800 */
[----:B------:R-:W5:Y:S01]  /*1470*/  @P1 LDL R4, [R19+0x10] ;  /* 0x0000100013041983 */ /* 0x000f620000100800 */
[----:B------:R-:W-:Y:S01]  /*1480*/  LOP3.LUT R5, R5, 0x1f, RZ, 0xc0, !PT ;  /* 0x0000001f05057812 */ /* 0x000fe200078ec0ff */
[----:B------:R-:W-:Y:S01]  /*1490*/  UMOV UR4, 0x54442d19 ;  /* 0x54442d1900047882 */ /* 0x000fe20000000000 */
[----:B------:R-:W-:-:S02]  /*14a0*/  UMOV UR5, 0x3bf921fb ;  /* 0x3bf921fb00057882 */ /* 0x000fc40000000000 */
[-C--:B----4-:R-:W-:Y:S02]  /*14b0*/  @P1 SHF.L.W.U32.HI R2, R3, R5.reuse, R2 ;  /* 0x0000000503021219 */ /* 0x090fe40000010e02 */
[----:B-----5:R-:W-:Y:S02]  /*14c0*/  @P1 SHF.L.W.U32.HI R3, R4, R5, R3 ;  /* 0x0000000504031219 */ /* 0x020fe40000010e03 */
[----:B------:R-:W-:Y:S02]  /*14d0*/  ISETP.GE.AND P1, PT, R59, RZ, PT ;  /* 0x000000ff3b00720c */ /* 0x000fe40003f26270 */
[C---:B------:R-:W-:Y:S02]  /*14e0*/  SHF.L.W.U32.HI R4, R3.reuse, 0x2, R2 ;  /* 0x0000000203047819 */ /* 0x040fe40000010e02 */
[----:B------:R-:W-:Y:S02]  /*14f0*/  SHF.L.U32 R3, R3, 0x2, RZ ;  /* 0x0000000203037819 */ /* 0x000fe400000006ff */
[----:B------:R-:W-:-:S02]  /*1500*/  SHF.R.S32.HI R5, RZ, 0x1f, R4 ;  /* 0x0000001fff057819 */ /* 0x000fc40000011404 */
[----:B------:R-:W-:Y:S02]  /*1510*/  SHF.R.U32.HI R19, RZ, 0x1e, R2 ;  /* 0x0000001eff137819 */ /* 0x000fe40000011602 */
[C---:B------:R-:W-:Y:S02]  /*1520*/  LOP3.LUT R8, R5.reuse, R3, RZ, 0x3c, !PT ;  /* 0x0000000305087212 */ /* 0x040fe400078e3cff */
[----:B------:R-:W-:Y:S02]  /*1530*/  LOP3.LUT R9, R5, R4, RZ, 0x3c, !PT ;  /* 0x0000000405097212 */ /* 0x000fe400078e3cff */
[C---:B------:R-:W-:Y:S02]  /*1540*/  LOP3.LUT R2, R4.reuse, R59, RZ, 0x3c, !PT ;  /* 0x0000003b04027212 */ /* 0x040fe400078e3cff */
[----:B------:R-:W-:Y:S02]  /*1550*/  LEA.HI R19, R4, R19, RZ, 0x1 ;  /* 0x0000001304137211 */ /* 0x000fe400078f08ff */
[----:B------:R-:W0:Y:S01]  /*1560*/  I2F.F64.S64 R8, R8 ;  /* 0x0000000800087312 */ /* 0x000e220000301c00 */
[----:B------:R-:W-:-:S02]  /*1570*/  ISETP.GE.AND P2, PT, R2, RZ, PT ;  /* 0x000000ff0200720c */ /* 0x000fc40003f46270 */
[----:B------:R-:W-:-:S04]  /*1580*/  IMAD.MOV R2, RZ, RZ, -R19 ;  /* 0x000000ffff027224 */ /* 0x000fc800078e0a13 */
[----:B------:R-:W-:Y:S01]  /*1590*/  @!P1 IMAD.MOV.U32 R19, RZ, RZ, R2 ;  /* 0x000000ffff139224 */ /* 0x000fe200078e0002 */
[----:B0-----:R-:W-:-:S10]  /*15a0*/  DMUL R22, R8, UR4 ;  /* 0x0000000408167c28 */ /* 0x001fd40008000000 */
[----:B------:R-:W0:Y:S02]  /*15b0*/  F2F.F32.F64 R22, R22 ;  /* 0x0000001600167310 */ /* 0x000e240000301000 */
[----:B01----:R-:W-:-:S07]  /*15c0*/  FSEL R2, -R22, R22, !P2 ;  /* 0x0000001616027208 */ /* 0x003fce0005000100 */
.L_x_11:
[----:B------:R-:W-:Y:S05]  /*15d0*/  BSYNC.RECONVERGENT B1 ;  /* 0x0000000000017941 */ /* 0x000fea0003800200 */
.L_x_10:
[----:B------:R-:W-:Y:S01]  /*15e0*/  FMUL R3, R2, R2 ;  /* 0x0000000202037220 */ /* 0x000fe20000400000 */
[----:B------:R-:W-:Y:S01]  /*15f0*/  LOP3.LUT R5, R19, 0x1, RZ, 0xc0, !PT ;  /* 0x0000000113057812 */ /* 0x000fe200078ec0ff */
[----:B------:R-:W-:Y:S02]  /*1600*/  BSSY.RECONVERGENT B1, `(.L_x_13) ;  /* 0x0000042000017945 */ /* 0x000fe40003800200 */
[----:B------:R-:W-:Y:S01]  /*1610*/  FFMA R4, R3, R10, -0.0013887860113754868507 ;  /* 0xbab607ed03047423 */ /* 0x000fe2000000000a */
[----:B------:R-:W-:Y:S02]  /*1620*/  ISETP.NE.U32.AND P1, PT, R5, 0x1, PT ;  /* 0x000000010500780c */ /* 0x000fe40003f25070 */
[----:B------:R-:W-:Y:S02]  /*1630*/  IADD3 R5, PT, PT, R19, 0x1, RZ ;  /* 0x0000000113057810 */ /* 0x000fe40007ffe0ff */
[----:B------:R-:W-:Y:S02]  /*1640*/  FSEL R4, R4, -0.00019574658654164522886, P1 ;  /* 0xb94d415304047808 */ /* 0x000fe40000800000 */
[----:B------:R-:W-:-:S02]  /*1650*/  FSEL R6, R11, 0.041666727513074874878, !P1 ;  /* 0x3d2aaabb0b067808 */ /* 0x000fc40004800000 */
[----:B------:R-:W-:Y:S02]  /*1660*/  LOP3.LUT P2, RZ, R5, 0x2, RZ, 0xc0, !PT ;  /* 0x0000000205ff7812 */ /* 0x000fe4000784c0ff */
[----:B------:R-:W-:Y:S01]  /*1670*/  FSEL R2, R2, 1, !P1 ;  /* 0x3f80000002027808 */ /* 0x000fe20004800000 */
[----:B------:R-:W-:Y:S01]  /*1680*/  FFMA R4, R3, R4, R6 ;  /* 0x0000000403047223 */ /* 0x000fe20000000006 */
[----:B------:R-:W-:-:S03]  /*1690*/  FSEL R5, -R12, -0.4999999701976776123, !P1 ;  /* 0xbeffffff0c057808 */ /* 0x000fc60004800100 */
[C---:B------:R-:W-:Y:S02]  /*16a0*/  FFMA R19, R3.reuse, R2, RZ ;  /* 0x0000000203137223 */ /* 0x040fe400000000ff */
[----:B------:R-:W-:-:S04]  /*16b0*/  FFMA R4, R3, R4, R5 ;  /* 0x0000000403047223 */ /* 0x000fc80000000005 */
[----:B------:R-:W-:-:S04]  /*16c0*/  FFMA R19, R19, R4, R2 ;  /* 0x0000000413137223 */ /* 0x000fc80000000002 */
[----:B------:R-:W-:Y:S01]  /*16d0*/  @P2 FADD R19, RZ, -R19 ;  /* 0x80000013ff132221 */ /* 0x000fe20000000000 */
[----:B------:R-:W-:Y:S06]  /*16e0*/  @!P0 BRA `(.L_x_14) ;  /* 0x0000000000cc8947 */ /* 0x000fec0003800000 */
[----:B------:R-:W-:-:S13]  /*16f0*/  FSETP.NEU.AND P0, PT, |R59|, +INF , PT ;  /* 0x7f8000003b00780b */ /* 0x000fda0003f0d200 */
[----:B------:R-:W-:Y:S01]  /*1700*/  @!P0 FMUL R15, RZ, R59 ;  /* 0x0000003bff0f8220 */ /* 0x000fe20000400000 */
[----:B------:R-:W-:Y:S01]  /*1710*/  @!P0 IMAD.MOV.U32 R20, RZ, RZ, RZ ;  /* 0x000000ffff148224 */ /* 0x000fe200078e00ff */
[----:B------:R-:W-:Y:S06]  /*1720*/  @!P0 BRA `(.L_x_14) ;  /* 0x0000000000bc8947 */ /* 0x000fec0003800000 */
[----:B------:R-:W-:Y:S01]  /*1730*/  IMAD.SHL.U32 R2, R59, 0x100, RZ ;  /* 0x000001003b027824 */ /* 0x000fe200078e00ff */
[----:B------:R-:W-:Y:S01]  /*1740*/  MOV R6, RZ ;  /* 0x000000ff00067202 */ /* 0x000fe20000000f00 */
[----:B------:R-:W-:Y:S01]  /*1750*/  IMAD.MOV.U32 R9, RZ, RZ, RZ ;  /* 0x000000ffff097224 */ /* 0x000fe200078e00ff */
[----:B------:R-:W-:Y:S02]  /*1760*/  UMOV UR4, URZ ;  /* 0x000000ff00047c82 */ /* 0x000fe40008000000 */
[----:B------:R-:W-:-:S07]  /*1770*/  LOP3.LUT R21, R2, 0x80000000, RZ, 0xfc, !PT ;  /* 0x8000000002157812 */ /* 0x000fce00078efcff */
.L_x_15:
        /* <DEDUP_REMOVED lines=14> */
[----:B------:R-:W-:Y:S02]  /*1860*/  LOP3.LUT P0, RZ, R5, 0x1f, RZ, 0xc0, !PT ;  /* 0x0000001f05ff7812 */ /* 0x000fe4000780c0ff */
[----:B------:R-:W-:-:S04]  /*1870*/  IADD3 R2, PT, PT, R2, -0x80, RZ ;  /* 0xffffff8002027810 */ /* 0x000fc80007ffe0ff */
[----:B------:R-:W-:-:S05]  /*1880*/  SHF.R.U32.HI R2, RZ, 0x5, R2 ;  /* 0x00000005ff027819 */ /* 0x000fca0000011602 */
[----:B0-----:R-:W-:-:S05]  /*1890*/  IMAD R15, R2, -0x4, R1 ;  /* 0xfffffffc020f7824 */ /* 0x001fca00078e0201 */
[----:B------:R-:W4:Y:S04]  /*18a0*/  LDL R2, [R15+0x18] ;  /* 0x000018000f027983 */ /* 0x000f280000100800 */
[----:B------:R-:W4:Y:S04]  /*18b0*/  LDL R3, [R15+0x14] ;  /* 0x000014000f037983 */ /* 0x000f280000100800 */
[----:B------:R-:W5:Y:S01]  /*18c0*/  @P0 LDL R4, [R15+0x10] ;  /* 0x000010000f040983 */ /* 0x000f620000100800 */
[----:B------:R-:W-:Y:S01]  /*18d0*/  LOP3.LUT R5, R5, 0x1f, RZ, 0xc0, !PT ;  /* 0x0000001f05057812 */ /* 0x000fe200078ec0ff */
[----:B------:R-:W-:Y:S01]  /*18e0*/  UMOV UR4, 0x54442d19 ;  /* 0x54442d1900047882 */ /* 0x000fe20000000000 */
[----:B------:R-:W-:Y:S01]  /*18f0*/  UMOV UR5, 0x3bf921fb ;  /* 0x3bf921fb00057882 */ /* 0x000fe20000000000 */
[----:B------:R-:W-:-:S02]  /*1900*/  ISETP.GE.AND P1, PT, R59, RZ, PT ;  /* 0x000000ff3b00720c */ /* 0x000fc40003f26270 */
[-C--:B----4-:R-:W-:Y:S02]  /*1910*/  @P0 SHF.L.W.U32.HI R2, R3, R5.reuse, R2 ;  /* 0x0000000503020219 */ /* 0x090fe40000010e02 */
[----:B-----5:R-:W-:-:S04]  /*1920*/  @P0 SHF.L.W.U32.HI R3, R4, R5, R3 ;  /* 0x0000000504030219 */ /* 0x020fc80000010e03 */
[C---:B------:R-:W-:Y:S01]  /*1930*/  SHF.L.W.U32.HI R4, R3.reuse, 0x2, R2 ;  /* 0x0000000203047819 */ /* 0x040fe20000010e02 */
[----:B------:R-:W-:-:S03]  /*1940*/  IMAD.SHL.U32 R3, R3, 0x4, RZ ;  /* 0x0000000403037824 */ /* 0x000fc600078e00ff */
[----:B------:R-:W-:-:S04]  /*1950*/  SHF.R.S32.HI R5, RZ, 0x1f, R4 ;  /* 0x0000001fff057819 */ /* 0x000fc80000011404 */
[C---:B------:R-:W-:Y:S02]  /*1960*/  LOP3.LUT R8, R5.reuse, R3, RZ, 0x3c, !PT ;  /* 0x0000000305087212 */ /* 0x040fe400078e3cff */
[----:B------:R-:W-:Y:S02]  /*1970*/  LOP3.LUT R9, R5, R4, RZ, 0x3c, !PT ;  /* 0x0000000405097212 */ /* 0x000fe400078e3cff */
[----:B------:R-:W-:Y:S02]  /*1980*/  SHF.R.U32.HI R3, RZ, 0x1e, R2 ;  /* 0x0000001eff037819 */ /* 0x000fe40000011602 */
[C---:B------:R-:W-:Y:S02]  /*1990*/  LOP3.LUT R2, R4.reuse, R59, RZ, 0x3c, !PT ;  /* 0x0000003b04027212 */ /* 0x040fe400078e3cff */
[----:B------:R-:W0:Y:S01]  /*19a0*/  I2F.F64.S64 R8, R8 ;  /* 0x0000000800087312 */ /* 0x000e220000301c00 */
[----:B------:R-:W-:Y:S02]  /*19b0*/  LEA.HI R20, R4, R3, RZ, 0x1 ;  /* 0x0000000304147211 */ /* 0x000fe400078f08ff */
[----:B------:R-:W-:-:S03]  /*19c0*/  ISETP.GE.AND P0, PT, R2, RZ, PT ;  /* 0x000000ff0200720c */ /* 0x000fc60003f06270 */
[----:B------:R-:W-:-:S05]  /*19d0*/  IMAD.MOV R2, RZ, RZ, -R20 ;  /* 0x000000ffff027224 */ /* 0x000fca00078e0a14 */
[----:B------:R-:W-:Y:S01]  /*19e0*/  @!P1 MOV R20, R2 ;  /* 0x0000000200149202 */ /* 0x000fe20000000f00 */
[----:B0-----:R-:W-:-:S10]  /*19f0*/  DMUL R22, R8, UR4 ;  /* 0x0000000408167c28 */ /* 0x001fd40008000000 */
[----:B------:R-:W0:Y:S02]  /*1a00*/  F2F.F32.F64 R22, R22 ;  /* 0x0000001600167310 */ /* 0x000e240000301000 */
[----:B01----:R-:W-:-:S07]  /*1a10*/  FSEL R15, -R22, R22, !P0 ;  /* 0x00000016160f7208 */ /* 0x003fce0004000100 */
.L_x_14:
[----:B------:R-:W-:Y:S05]  /*1a20*/  BSYNC.RECONVERGENT B1 ;  /* 0x0000000000017941 */ /* 0x000fea0003800200 */
.L_x_13:
[----:B------:R-:W-:Y:S01]  /*1a30*/  FMUL R3, R15, R15 ;  /* 0x0000000f0f037220 */ /* 0x000fe20000400000 */
[----:B------:R-:W-:Y:S01]  /*1a40*/  LOP3.LUT R2, R20, 0x1, RZ, 0xc0, !PT ;  /* 0x0000000114027812 */ /* 0x000fe200078ec0ff */
[----:B------:R-:W-:Y:S01]  /*1a50*/  FADD R5, -R44, R17 ;  /* 0x000000112c057221 */ /* 0x000fe20000000100 */
[----:B------:R-:W-:Y:S01]  /*1a60*/  LOP3.LUT P1, RZ, R20, 0x2, RZ, 0xc0, !PT ;  /* 0x0000000214ff7812 */ /* 0x000fe2000782c0ff */
[----:B------:R-:W-:Y:S01]  /*1a70*/  FFMA R10, R3, R10, -0.0013887860113754868507 ;  /* 0xbab607ed030a7423 */ /* 0x000fe2000000000a */
[----:B------:R-:W-:Y:S01]  /*1a80*/  ISETP.NE.U32.AND P0, PT, R2, 0x1, PT ;  /* 0x000000010200780c */ /* 0x000fe20003f05070 */
[-C--:B------:R-:W-:Y:S01]  /*1a90*/  FMUL R9, R7, R5.reuse ;  /* 0x0000000507097220 */ /* 0x080fe20000400000 */
[----:B------:R-:W-:Y:S01]  /*1aa0*/  FMUL R8, R14, R5 ;  /* 0x000000050e087220 */ /* 0x000fe20000400000 */
[----:B------:R-:W-:Y:S01]  /*1ab0*/  FADD R4, -R43, R16 ;  /* 0x000000102b047221 */ /* 0x000fe20000000100 */
[----:B------:R-:W-:Y:S01]  /*1ac0*/  FSEL R2, R11, 0.041666727513074874878, P0 ;  /* 0x3d2aaabb0b027808 */ /* 0x000fe20000000000 */
[----:B------:R-:W-:Y:S01]  /*1ad0*/  FADD R11, -R43, R18 ;  /* 0x000000122b0b7221 */ /* 0x000fe20000000100 */
[----:B------:R-:W-:Y:S01]  /*1ae0*/  FSEL R10, R10, -0.00019574658654164522886, !P0 ;  /* 0xb94d41530a0a7808 */ /* 0x000fe20004000000 */
[--C-:B------:R-:W-:Y:S01]  /*1af0*/  FFMA R6, R14, R4, -R9.reuse ;  /* 0x000000040e067223 */ /* 0x100fe20000000809 */
[----:B------:R-:W-:Y:S01]  /*1b00*/  FSEL R12, -R12, -0.4999999701976776123, P0 ;  /* 0xbeffffff0c0c7808 */ /* 0x000fe20000000100 */
[-C--:B------:R-:W-:Y:S01]  /*1b10*/  FFMA R20, R14, R11.reuse, -R9 ;  /* 0x0000000b0e147223 */ /* 0x080fe20000000809 */
[----:B------:R-:W-:Y:S01]  /*1b20*/  FFMA R9, R7, R11, R8 ;  /* 0x0000000b07097223 */ /* 0x000fe20000000008 */
[----:B------:R-:W-:Y:S01]  /*1b30*/  FFMA R10, R3, R10, R2 ;  /* 0x0000000a030a7223 */ /* 0x000fe20000000002 */
[----:B------:R-:W-:Y:S01]  /*1b40*/  FADD R2, -R44, R13 ;  /* 0x0000000d2c027221 */ /* 0x000fe20000000100 */
[----:B------:R-:W-:Y:S01]  /*1b50*/  CS2R R64, SRZ ;  /* 0x0000000000407805 */ /* 0x000fe2000001ff00 */
[----:B------:R-:W-:-:S02]  /*1b60*/  IMAD.MOV.U32 R63, RZ, RZ, RZ ;  /* 0x000000ffff3f7224 */ /* 0x000fc400078e00ff */
[----:B------:R-:W-:Y:S01]  /*1b70*/  FFMA R10, R3, R10, R12 ;  /* 0x0000000a030a7223 */ /* 0x000fe2000000000c */
[-C--:B------:R-:W-:Y:S01]  /*1b80*/  FMUL R5, R7, R2.reuse ;  /* 0x0000000207057220 */ /* 0x080fe20000400000 */
[C---:B------:R-:W-:Y:S01]  /*1b90*/  FMUL R21, R14.reuse, R2 ;  /* 0x000000020e157220 */ /* 0x040fe20000400000 */
[----:B------:R-:W-:Y:S01]  /*1ba0*/  FSEL R2, R15, 1, P0 ;  /* 0x3f8000000f027808 */ /* 0x000fe20000000000 */
[----:B------:R-:W-:Y:S02]  /*1bb0*/  IMAD.MOV.U32 R66, RZ, RZ, RZ ;  /* 0x000000ffff427224 */ /* 0x000fe400078e00ff */
[CCC-:B------:R-:W-:Y:S01]  /*1bc0*/  FFMA R22, R14.reuse, R11.reuse, -R5.reuse ;  /* 0x0000000b0e167223 */ /* 0x1c0fe20000000805 */
[----:B------:R-:W-:Y:S01]  /*1bd0*/  FFMA R14, R14, R4, -R5 ;  /* 0x000000040e0e7223 */ /* 0x000fe20000000805 */
[--C-:B------:R-:W-:Y:S01]  /*1be0*/  FFMA R11, R7, R11, R21.reuse ;  /* 0x0000000b070b7223 */ /* 0x100fe20000000015 */
[----:B------:R-:W-:Y:S01]  /*1bf0*/  FFMA R3, R3, R2, RZ ;  /* 0x0000000203037223 */ /* 0x000fe200000000ff */
[CC--:B------:R-:W-:Y:S01]  /*1c00*/  FFMA R5, R7.reuse, R4.reuse, R8 ;  /* 0x0000000407057223 */ /* 0x0c0fe20000000008 */
[----:B------:R-:W-:Y:S01]  /*1c10*/  FFMA R21, R7, R4, R21 ;  /* 0x0000000407157223 */ /* 0x000fe20000000015 */
[----:B---3--:R-:W-:Y:S01]  /*1c20*/  FFMA R7, R61, 0.5, R60 ;  /* 0x3f0000003d077823 */ /* 0x008fe2000000003c */
[----:B------:R-:W-:Y:S01]  /*1c30*/  FFMA R2, R3, R10, R2 ;  /* 0x0000000a03027223 */ /* 0x000fe20000000002 */
[----:B------:R-:W-:Y:S01]  /*1c40*/  FFMA R3, R61, -0.5, R60 ;  /* 0xbf0000003d037823 */ /* 0x000fe2000000003c */
[C-C-:B--2---:R-:W-:Y:S01]  /*1c50*/  FFMA R4, R62.reuse, -0.5, R49.reuse ;  /* 0xbf0000003e047823 */ /* 0x144fe20000000031 */
[----:B------:R-:W-:Y:S01]  /*1c60*/  FFMA R8, R62, 0.5, R49 ;  /* 0x3f0000003e087823 */ /* 0x000fe20000000031 */
[C---:B------:R-:W-:Y:S01]  /*1c70*/  FADD R12, -R60.reuse, R7 ;  /* 0x000000073c0c7221 */ /* 0x040fe20000000100 */
[----:B------:R-:W-:Y:S01]  /*1c80*/  FADD R3, -R60, R3 ;  /* 0x000000033c037221 */ /* 0x000fe20000000100 */
[----:B------:R-:W-:Y:S01]  /*1c90*/  @P1 FADD R2, RZ, -R2 ;  /* 0x80000002ff021221 */ /* 0x000fe20000000000 */
[C---:B------:R-:W-:Y:S01]  /*1ca0*/  FADD R4, -R49.reuse, R4 ;  /* 0x0000000431047221 */ /* 0x040fe20000000100 */
[----:B------:R-:W-:Y:S01]  /*1cb0*/  FADD R10, -R49, R8 ;  /* 0x00000008310a7221 */ /* 0x000fe20000000100 */
[CC--:B------:R-:W-:Y:S01]  /*1cc0*/  FMUL R7, R19.reuse, R3.reuse ;  /* 0x0000000313077220 */ /* 0x0c0fe20000400000 */
[CC--:B------:R-:W-:Y:S01]  /*1cd0*/  FMUL R15, R19.reuse, R12.reuse ;  /* 0x0000000c130f7220 */ /* 0x0c0fe20000400000 */
[C---:B------:R-:W-:Y:S01]  /*1ce0*/  FMUL R8, R2.reuse, R3 ;  /* 0x0000000302087220 */ /* 0x040fe20000400000 */
[C---:B------:R-:W-:Y:S01]  /*1cf0*/  FMUL R12, R2.reuse, R12 ;  /* 0x0000000c020c7220 */ /* 0x040fe20000400000 */
[C-C-:B------:R-:W-:Y:S01]  /*1d00*/  FFMA R3, R2.reuse, R4, R7.reuse ;  /* 0x0000000402037223 */ /* 0x140fe20000000007 */
[CC--:B------:R-:W-:Y:S01]  /*1d10*/  FFMA R55, R2.reuse, R10.reuse, R7 ;  /* 0x0000000a02377223 */ /* 0x0c0fe20000000007 */
[C-C-:B------:R-:W-:Y:S01]  /*1d20*/  FFMA R53, R2.reuse, R10, R15.reuse ;  /* 0x0000000a02357223 */ /* 0x140fe2000000000f */
[-C--:B------:R-:W-:Y:S01]  /*1d30*/  FFMA R51, R2, R4.reuse, R15 ;  /* 0x0000000402337223 */ /* 0x080fe2000000000f */
[CC--:B------:R-:W-:Y:S01]  /*1d40*/  FFMA R2, R19.reuse, R4.reuse, -R8 ;  /* 0x0000000413027223 */ /* 0x0c0fe20000000808 */
[C---:B------:R-:W-:Y:S01]  /*1d50*/  FFMA R50, R19.reuse, R4, -R12 ;  /* 0x0000000413327223 */ /* 0x040fe2000000080c */
[C---:B------:R-:W-:Y:S01]  /*1d60*/  FADD R7, R44.reuse, R9 ;  /* 0x000000092c077221 */ /* 0x040fe20000000000 */
[CC--:B------:R-:W-:Y:S01]  /*1d70*/  FFMA R54, R19.reuse, R10.reuse, -R8 ;  /* 0x0000000a13367223 */ /* 0x0c0fe20000000808 */
[----:B------:R-:W-:Y:S01]  /*1d80*/  FFMA R52, R19, R10, -R12 ;  /* 0x0000000a13347223 */ /* 0x000fe2000000080c */
[C---:B------:R-:W-:Y:S01]  /*1d90*/  FADD R4, R43.reuse, R6 ;  /* 0x000000062b047221 */ /* 0x040fe20000000000 */
[C---:B------:R-:W-:Y:S01]  /*1da0*/  FADD R9, R44.reuse, R11 ;  /* 0x0000000b2c097221 */ /* 0x040fe20000000000 */
[C---:B------:R-:W-:Y:S01]  /*1db0*/  FADD R5, R44.reuse, R5 ;  /* 0x000000052c057221 */ /* 0x040fe20000000000 */
[C---:B------:R-:W-:Y:S01]  /*1dc0*/  FADD R6, R43.reuse, R20 ;  /* 0x000000142b067221 */ /* 0x040fe20000000000 */
[C---:B------:R-:W-:Y:S01]  /*1dd0*/  FADD R8, R43.reuse, R22 ;  /* 0x000000162b087221 */ /* 0x040fe20000000000 */
[----:B------:R-:W-:Y:S01]  /*1de0*/  FADD R10, R43, R14 ;  /* 0x0000000e2b0a7221 */ /* 0x000fe20000000000 */
[----:B------:R-:W-:Y:S01]  /*1df0*/  FADD R11, R44, R21 ;  /* 0x000000152c0b7221 */ /* 0x000fe20000000000 */
[----:B------:R0:W-:Y:S01]  /*1e00*/  STL.64 [R1+0x40], R4 ;  /* 0x0000400401007387 */ /* 0x0001e20000100a00 */
[C---:B------:R-:W-:Y:S01]  /*1e10*/  FADD R3, R60.reuse, R3 ;  /* 0x000000033c037221 */ /* 0x040fe20000000000 */
[C---:B------:R-:W-:Y:S01]  /*1e20*/  FADD R55, R60.reuse, R55 ;  /* 0x000000373c377221 */ /* 0x040fe20000000000 */
[C---:B------:R-:W-:Y:S01]  /*1e30*/  FADD R53, R60.reuse, R53 ;  /* 0x000000353c357221 */ /* 0x040fe20000000000 */
[----:B------:R0:W-:Y:S01]  /*1e40*/  STL.128 [R1+0x20], R4 ;  /* 0x0000200401007387 */ /* 0x0001e20000100c00 */
[----:B------:R-:W-:Y:S01]  /*1e50*/  FADD R51, R60, R51 ;  /* 0x000000333c337221 */ /* 0x000fe20000000000 */
[C---:B------:R-:W-:Y:S01]  /*1e60*/  FADD R2, R49.reuse, R2 ;  /* 0x0000000231027221 */ /* 0x040fe20000000000 */
[C---:B------:R-:W-:Y:S01]  /*1e70*/  FADD R54, R49.reuse, R54 ;  /* 0x0000003631367221 */ /* 0x040fe20000000000 */
[----:B------:R0:W-:Y:S01]  /*1e80*/  STL.128 [R1+0x30], R8 ;  /* 0x0000300801007387 */ /* 0x0001e20000100c00 */
[C---:B------:R-:W-:Y:S01]  /*1e90*/  FADD R52, R49.reuse, R52 ;  /* 0x0000003431347221 */ /* 0x040fe20000000000 */
[----:B------:R-:W-:Y:S01]  /*1ea0*/  FADD R50, R49, R50 ;  /* 0x0000003231327221 */ /* 0x000fe20000000000 */
[----:B------:R-:W-:-:S02]  /*1eb0*/  MOV R15, R4 ;  /* 0x00000004000f7202 */ /* 0x000fc40000000f00 */
[CC--:B------:R-:W-:Y:S02]  /*1ec0*/  FMNMX R12, R3.reuse, R55.reuse, !PT ;  /* 0x00000037030c7209 */ /* 0x0c0fe40007800000 */
[----:B------:R-:W-:Y:S02]  /*1ed0*/  FMNMX R14, R3, R55, PT ;  /* 0x00000037030e7209 */ /* 0x000fe40003800000 */
[CC--:B------:R-:W-:Y:S02]  /*1ee0*/  FMNMX R19, R55.reuse, R53.reuse, !PT ;  /* 0x0000003537137209 */ /* 0x0c0fe40007800000 */
[----:B------:R-:W-:Y:S02]  /*1ef0*/  FMNMX R20, R55, R53, PT ;  /* 0x0000003537147209 */ /* 0x000fe40003800000 */
[CC--:B------:R-:W-:Y:S02]  /*1f00*/  FMNMX R21, R53.reuse, R51.reuse, !PT ;  /* 0x0000003335157209 */ /* 0x0c0fe40007800000 */
[----:B------:R-:W-:-:S02]  /*1f10*/  FMNMX R22, R53, R51, PT ;  /* 0x0000003335167209 */ /* 0x000fc40003800000 */
[CC--:B------:R-:W-:Y:S02]  /*1f20*/  FMNMX R67, R3.reuse, R51.reuse, !PT ;  /* 0x0000003303437209 */ /* 0x0c0fe40007800000 */
[----:B------:R-:W-:Y:S02]  /*1f30*/  FMNMX R68, R3, R51, PT ;  /* 0x0000003303447209 */ /* 0x000fe40003800000 */
[CC--:B------:R-:W-:Y:S02]  /*1f40*/  FMNMX R69, R2.reuse, R54.reuse, !PT ;  /* 0x0000003602457209 */ /* 0x0c0fe40007800000 */
[----:B------:R-:W-:Y:S02]  /*1f50*/  FMNMX R70, R2, R54, PT ;  /* 0x0000003602467209 */ /* 0x000fe40003800000 */
[CC--:B------:R-:W-:Y:S02]  /*1f60*/  FMNMX R71, R54.reuse, R52.reuse, !PT ;  /* 0x0000003436477209 */ /* 0x0c0fe40007800000 */
[----:B------:R-:W-:-:S02]  /*1f70*/  FMNMX R72, R54, R52, PT ;  /* 0x0000003436487209 */ /* 0x000fc40003800000 */
[CC--:B------:R-:W-:Y:S02]  /*1f80*/  FMNMX R73, R52.reuse, R50.reuse, !PT ;  /* 0x0000003234497209 */ /* 0x0c0fe40007800000 */
[-C--:B------:R-:W-:Y:S02]  /*1f90*/  FMNMX R74, R52, R50.reuse, PT ;  /* 0x00000032344a7209 */ /* 0x080fe40003800000 */
[CC--:B------:R-:W-:Y:S02]  /*1fa0*/  FMNMX R75, R2.reuse, R50.reuse, !PT ;  /* 0x00000032024b7209 */ /* 0x0c0fe40007800000 */
[----:B0-----:R-:W-:-:S07]  /*1fb0*/  FMNMX R76, R2, R50, PT ;  /* 0x00000032024c7209 */ /* 0x001fce0003800000 */
.L_x_68:
[----:B------:R-:W-:-:S05]  /*1fc0*/  IMAD R77, R63, 0x8, R38 ;  /* 0x000000083f4d7824 */ /* 0x000fca00078e0226 */
[----:B0123--:R-:W2:Y:S01]  /*1fd0*/  LDL.64 R56, [R77+0x8] ;  /* 0x000008004d387983 */ /* 0x00fea20000100a00 */
[----:B------:R-:W-:Y:S01]  /*1fe0*/  IADD3 R63, PT, PT, R63, 0x1, RZ ;  /* 0x000000013f3f7810 */ /* 0x000fe20007ffe0ff */
[----:B------:R-:W-:Y:S01]  /*1ff0*/  BSSY.RECONVERGENT B3, `(.L_x_16) ;  /* 0x000007d000037945 */ /* 0x000fe20003800200 */
[----:B------:R-:W-:Y:S02]  /*2000*/  IMAD.MOV.U32 R81, RZ, RZ, R15 ;  /* 0x000000ffff517224 */ /* 0x000fe400078e000f */
[----:B------:R-:W-:Y:S02]  /*2010*/  ISETP.NE.AND P1, PT, R63, 0x4, PT ;  /* 0x000000043f00780c */ /* 0x000fe40003f25270 */
[CC--:B--2---:R-:W-:Y:S02]  /*2020*/  FMNMX R79, R56.reuse, R15.reuse, !PT ;  /* 0x0000000f384f7209 */ /* 0x0c4fe40007800000 */
[----:B------:R-:W-:Y:S02]  /*2030*/  FMNMX R78, R56, R15, PT ;  /* 0x0000000f384e7209 */ /* 0x000fe40003800000 */
[----:B------:R-:W-:-:S02]  /*2040*/  FSETP.GTU.AND P0, PT, R70, R79, PT ;  /* 0x0000004f4600720b */ /* 0x000fc40003f0c000 */
[----:B------:R-:W-:Y:S02]  /*2050*/  MOV R15, R56 ;  /* 0x00000038000f7202 */ /* 0x000fe40000000f00 */
[----:B------:R-:W-:-:S13]  /*2060*/  FSETP.GTU.OR P0, PT, R78, R69, P0 ;  /* 0x000000454e00720b */ /* 0x000fda000070c400 */
[----:B------:R-:W-:Y:S05]  /*2070*/  @P0 BRA `(.L_x_17) ;  /* 0x0000000400d00947 */ /* 0x000fea0003800000 */
[----:B------:R-:W2:Y:S02]  /*2080*/  LDL R80, [R77+0x4] ;  /* 0x000004004d507983 */ /* 0x000ea40000100800 */
[CC--:B--2---:R-:W-:Y:S02]  /*2090*/  FMNMX R83, R80.reuse, R57.reuse, !PT ;  /* 0x0000003950537209 */ /* 0x0c4fe40007800000 */
[----:B------:R-:W-:Y:S02]  /*20a0*/  FMNMX R23, R80, R57, PT ;  /* 0x0000003950177209 */ /* 0x000fe40003800000 */
[----:B------:R-:W-:-:S04]  /*20b0*/  FSETP.GTU.AND P0, PT, R14, R83, PT ;  /* 0x000000530e00720b */ /* 0x000fc80003f0c000 */
[----:B------:R-:W-:-:S13]  /*20c0*/  FSETP.GTU.OR P0, PT, R23, R12, P0 ;  /* 0x0000000c1700720b */ /* 0x000fda000070c400 */
[----:B------:R-:W-:Y:S05]  /*20d0*/  @P0 BRA `(.L_x_17) ;  /* 0x0000000400b80947 */ /* 0x000fea0003800000 */
[C---:B------:R-:W-:Y:S01]  /*20e0*/  FADD R83, -R3.reuse, R80 ;  /* 0x0000005003537221 */ /* 0x040fe20000000100 */
[C---:B------:R-:W-:Y:S01]  /*20f0*/  FADD R82, -R2.reuse, R54 ;  /* 0x0000003602527221 */ /* 0x040fe20000000100 */
[----:B------:R-:W-:Y:S01]  /*2100*/  FADD R56, -R3, R55 ;  /* 0x0000003703387221 */ /* 0x000fe20000000100 */
[C---:B------:R-:W-:Y:S01]  /*2110*/  FADD R85, -R2.reuse, R15 ;  /* 0x0000000f02557221 */ /* 0x040fe20000000100 */
[----:B------:R-:W-:Y:S01]  /*2120*/  FADD R23, -R2, R81 ;  /* 0x0000005102177221 */ /* 0x000fe20000000100 */
[----:B------:R-:W-:Y:S01]  /*2130*/  FMUL R84, R83, R82 ;  /* 0x0000005253547220 */ /* 0x000fe20000400000 */
[----:B------:R-:W-:Y:S01]  /*2140*/  FADD R83, -R3, R57 ;  /* 0x0000003903537221 */ /* 0x000fe20000000100 */
[----:B------:R-:W-:Y:S01]  /*2150*/  FMUL R85, R56, R85 ;  /* 0x0000005538557220 */ /* 0x000fe20000400000 */
[--C-:B------:R-:W-:Y:S01]  /*2160*/  FADD R89, R2, -R81.reuse ;  /* 0x8000005102597221 */ /* 0x100fe20000000000 */
[----:B------:R-:W-:Y:S01]  /*2170*/  FFMA R84, R23, R56, -R84 ;  /* 0x0000003817547223 */ /* 0x000fe20000000854 */
[----:B------:R-:W-:Y:S01]  /*2180*/  FADD R23, R15, -R81 ;  /* 0x800000510f177221 */ /* 0x000fe20000000000 */
[----:B------:R-:W-:Y:S01]  /*2190*/  FFMA R83, R82, R83, -R85 ;  /* 0x0000005352537223 */ /* 0x000fe20000000855 */
[----:B------:R-:W-:-:S03]  /*21a0*/  FADD R56, R3, -R80 ;  /* 0x8000005003387221 */ /* 0x000fc60000000000 */
[----:B------:R-:W-:Y:S01]  /*21b0*/  FMUL R85, R84, R83 ;  /* 0x0000005354557220 */ /* 0x000fe20000400000 */
[----:B------:R-:W-:Y:S01]  /*21c0*/  FMUL R84, R23, R56 ;  /* 0x0000003817547220 */ /* 0x000fe20000400000 */
[----:B------:R-:W-:Y:S01]  /*21d0*/  FADD R56, -R80, R57 ;  /* 0x0000003950387221 */ /* 0x000fe20000000100 */
[----:B------:R-:W-:Y:S02]  /*21e0*/  FADD R83, R54, -R81 ;  /* 0x8000005136537221 */ /* 0x000fe40000000000 */
[----:B------:R-:W-:Y:S01]  /*21f0*/  FSETP.GT.AND P0, PT, R85, RZ, PT ;  /* 0x000000ff5500720b */ /* 0x000fe20003f04000 */
[----:B------:R-:W-:Y:S01]  /*2200*/  FFMA R89, R89, R56, -R84 ;  /* 0x0000003859597223 */ /* 0x000fe20000000854 */
[----:B------:R-:W-:Y:S01]  /*2210*/  FADD R84, R55, -R80 ;  /* 0x8000005037547221 */ /* 0x000fe20000000000 */
[----:B------:R-:W-:-:S03]  /*2220*/  FMUL R83, R56, R83 ;  /* 0x0000005338537220 */ /* 0x000fc60000400000 */
[----:B------:R-:W-:-:S04]  /*2230*/  FMUL R84, R23, R84 ;  /* 0x0000005417547220 */ /* 0x000fc80000400000 */
[----:B------:R-:W-:-:S04]  /*2240*/  FADD R56, R84, -R83 ;  /* 0x8000005354387221 */ /* 0x000fc80000000000 */
[----:B------:R-:W-:-:S05]  /*2250*/  FMUL R56, R89, R56 ;  /* 0x0000003859387220 */ /* 0x000fca0000400000 */
[----:B------:R-:W-:-:S13]  /*2260*/  FSETP.LEU.OR P0, PT, R56, RZ, !P0 ;  /* 0x000000ff3800720b */ /* 0x000fda000470b400 */
[----:B------:R-:W-:Y:S05]  /*2270*/  @P0 BRA `(.L_x_17) ;  /* 0x0000000400500947 */ /* 0x000fea0003800000 */
[----:B------:R-:W-:Y:S01]  /*2280*/  FADD R56, -R84, R83 ;  /* 0x0000005354387221 */ /* 0x000fe20000000100 */
[----:B------:R-:W-:Y:S03]  /*2290*/  BSSY.RECONVERGENT B4, `(.L_x_18) ;  /* 0x000004d000047945 */ /* 0x000fe60003800200 */
[----:B------:R-:W-:-:S05]  /*22a0*/  FADD R87, -R89, R56 ;  /* 0x0000003859577221 */ /* 0x000fca0000000100 */
[----:B------:R-:W-:-:S13]  /*22b0*/  FSETP.GT.AND P0, PT, |R87|, 9.9999999392252902908e-09, PT ;  /* 0x322bcc775700780b */ /* 0x000fda0003f04200 */
[----:B------:R-:W-:Y:S05]  /*22c0*/  @!P0 BRA `(.L_x_19) ;  /* 0x0000000000848947 */ /* 0x000fea0003800000 */
[----:B------:R-:W0:Y:S01]  /*22d0*/  MUFU.RCP R80, R87 ;  /* 0x0000005700507308 */ /* 0x000e220000001000 */
[----:B------:R-:W-:Y:S01]  /*22e0*/  FMUL R23, R54, R89 ;  /* 0x0000005936177220 */ /* 0x000fe20000400000 */
[----:B------:R-:W-:Y:S03]  /*22f0*/  BSSY.RECONVERGENT B5, `(.L_x_20) ;  /* 0x000000c000057945 */ /* 0x000fe60003800200 */
[----:B------:R-:W-:-:S04]  /*2300*/  FFMA R23, R2, R56, -R23 ;  /* 0x0000003802177223 */ /* 0x000fc80000000817 */
[----:B------:R-:W1:Y:S01]  /*2310*/  FCHK P0, R23, R87 ;  /* 0x0000005717007302 */ /* 0x000e620000000000 */
[----:B0-----:R-:W-:-:S04]  /*2320*/  FFMA R57, -R87, R80, 1 ;  /* 0x3f80000057397423 */ /* 0x001fc80000000150 */
[----:B------:R-:W-:-:S04]  /*2330*/  FFMA R80, R80, R57, R80 ;  /* 0x0000003950507223 */ /* 0x000fc80000000050 */
[----:B------:R-:W-:-:S04]  /*2340*/  FFMA R57, R23, R80, RZ ;  /* 0x0000005017397223 */ /* 0x000fc800000000ff */
[----:B------:R-:W-:-:S04]  /*2350*/  FFMA R82, -R87, R57, R23 ;  /* 0x0000003957527223 */ /* 0x000fc80000000117 */
[----:B------:R-:W-:Y:S01]  /*2360*/  FFMA R57, R80, R82, R57 ;  /* 0x0000005250397223 */ /* 0x000fe20000000039 */
[----:B-1----:R-:W-:Y:S06]  /*2370*/  @!P0 BRA `(.L_x_21) ;  /* 0x00000000000c8947 */ /* 0x002fec0003800000 */
[----:B------:R-:W-:-:S07]  /*2380*/  MOV R80, 0x23a0 ;  /* 0x000023a000507802 */ /* 0x000fce0000000f00 */
[----:B------:R-:W-:Y:S05]  /*2390*/  CALL.REL.NOINC `($__internal_0_$__cuda_sm3x_div_rn_noftz_f32_slowpath) ;  /* 0x0000007400947944 */ /* 0x000fea0003c00000 */
[----:B------:R-:W-:-:S07]  /*23a0*/  IMAD.MOV.U32 R57, RZ, RZ, R23 ;  /* 0x000000ffff397224 */ /* 0x000fce00078e0017 */
.L_x_21:
[----:B------:R-:W-:Y:S05]  /*23b0*/  BSYNC.RECONVERGENT B5 ;  /* 0x0000000000057941 */ /* 0x000fea0003800200 */
.L_x_20:
[----:B------:R-:W0:Y:S01]  /*23c0*/  MUFU.RCP R84, R87 ;  /* 0x0000005700547308 */ /* 0x000e220000001000 */
[----:B------:R-:W-:Y:S01]  /*23d0*/  FMUL R80, R55, R89 ;  /* 0x0000005937507220 */ /* 0x000fe20000400000 */
[----:B------:R-:W-:Y:S03]  /*23e0*/  BSSY.RECONVERGENT B5, `(.L_x_22) ;  /* 0x000000d000057945 */ /* 0x000fe60003800200 */
[----:B------:R-:W-:Y:S01]  /*23f0*/  FFMA R82, R3, R56, -R80 ;  /* 0x0000003803527223 */ /* 0x000fe20000000850 */
[----:B------:R-:W-:-:S03]  /*2400*/  MOV R56, R57 ;  /* 0x0000003900387202 */ /* 0x000fc60000000f00 */
[----:B------:R-:W1:Y:S01]  /*2410*/  FCHK P0, R82, R87 ;  /* 0x0000005752007302 */ /* 0x000e620000000000 */
[----:B0-----:R-:W-:-:S04]  /*2420*/  FFMA R23, -R87, R84, 1 ;  /* 0x3f80000057177423 */ /* 0x001fc80000000154 */
[----:B------:R-:W-:-:S04]  /*2430*/  FFMA R23, R84, R23, R84 ;  /* 0x0000001754177223 */ /* 0x000fc80000000054 */
[----:B------:R-:W-:-:S04]  /*2440*/  FFMA R80, R23, R82, RZ ;  /* 0x0000005217507223 */ /* 0x000fc800000000ff */
[----:B------:R-:W-:-:S04]  /*2450*/  FFMA R83, -R87, R80, R82 ;  /* 0x0000005057537223 */ /* 0x000fc80000000152 */
[----:B------:R-:W-:Y:S01]  /*2460*/  FFMA R23, R23, R83, R80 ;  /* 0x0000005317177223 */ /* 0x000fe20000000050 */
[----:B-1----:R-:W-:Y:S06]  /*2470*/  @!P0 BRA `(.L_x_23) ;  /* 0x00000000000c8947 */ /* 0x002fec0003800000 */
[----:B------:R-:W-:Y:S01]  /*2480*/  IMAD.MOV.U32 R23, RZ, RZ, R82 ;  /* 0x000000ffff177224 */ /* 0x000fe200078e0052 */
[----:B------:R-:W-:-:S07]  /*2490*/  MOV R80, 0x24b0 ;  /* 0x000024b000507802 */ /* 0x000fce0000000f00 */
[----:B------:R-:W-:Y:S05]  /*24a0*/  CALL.REL.NOINC `($__internal_0_$__cuda_sm3x_div_rn_noftz_f32_slowpath) ;  /* 0x0000007400507944 */ /* 0x000fea0003c00000 */
.L_x_23:
[----:B------:R-:W-:Y:S05]  /*24b0*/  BSYNC.RECONVERGENT B5 ;  /* 0x0000000000057941 */ /* 0x000fea0003800200 */
.L_x_22:
[----:B------:R-:W-:Y:S01]  /*24c0*/  MOV R57, R23 ;  /* 0x0000001700397202 */ /* 0x000fe20000000f00 */
[----:B------:R-:W-:Y:S06]  /*24d0*/  BRA `(.L_x_24) ;  /* 0x0000000000a07947 */ /* 0x000fec0003800000 */
.L_x_19:
[----:B------:R-:W-:Y:S01]  /*24e0*/  FADD R56, R3, -R55 ;  /* 0x8000003703387221 */ /* 0x000fe20000000000 */
[----:B------:R-:W-:Y:S01]  /*24f0*/  FADD R89, R80, -R57 ;  /* 0x8000003950597221 */ /* 0x000fe20000000000 */
[----:B------:R-:W-:Y:S01]  /*2500*/  FMUL R80, R15, R80 ;  /* 0x000000500f507220 */ /* 0x000fe20000400000 */
[----:B------:R-:W-:Y:S01]  /*2510*/  BSSY.RECONVERGENT B5, `(.L_x_25) ;  /* 0x0000013000057945 */ /* 0x000fe20003800200 */
[----:B------:R-:W-:Y:S02]  /*2520*/  FMUL R87, R23, R56 ;  /* 0x0000003817577220 */ /* 0x000fe40000400000 */
[----:B------:R-:W-:Y:S01]  /*2530*/  FFMA R91, R57, R81, -R80 ;  /* 0x00000051395b7223 */ /* 0x000fe20000000850 */
[----:B------:R-:W-:Y:S01]  /*2540*/  FMUL R57, R3, R54 ;  /* 0x0000003603397220 */ /* 0x000fe20000400000 */
[C---:B------:R-:W-:Y:S02]  /*2550*/  FFMA R87, R82.reuse, R89, -R87 ;  /* 0x0000005952577223 */ /* 0x040fe40000000857 */
[----:B------:R-:W-:Y:S01]  /*2560*/  FMUL R82, R82, R91 ;  /* 0x0000005b52527220 */ /* 0x000fe20000400000 */
[----:B------:R-:W-:Y:S01]  /*2570*/  FFMA R90, R2, R55, -R57 ;  /* 0x00000037025a7223 */ /* 0x000fe20000000839 */
[----:B------:R-:W0:Y:S03]  /*2580*/  MUFU.RCP R84, R87 ;  /* 0x0000005700547308 */ /* 0x000e260000001000 */
[----:B------:R-:W-:-:S05]  /*2590*/  FFMA R23, R23, R90, -R82 ;  /* 0x0000005a17177223 */ /* 0x000fca0000000852 */
        /* <DEDUP_REMOVED lines=10> */
.L_x_26:
[----:B------:R-:W-:Y:S05]  /*2640*/  BSYNC.RECONVERGENT B5 ;  /* 0x0000000000057941 */ /* 0x000fea0003800200 */
.L_x_25:
        /* <DEDUP_REMOVED lines=15> */
.L_x_28:
[----:B------:R-:W-:Y:S05]  /*2740*/  BSYNC.RECONVERGENT B5 ;  /* 0x0000000000057941 */ /* 0x000fea0003800200 */
.L_x_27:
[----:B------:R-:W-:-:S07]  /*2750*/  MOV R57, R23 ;  /* 0x0000001700397202 */ /* 0x000fce0000000f00 */
.L_x_24:
[----:B------:R-:W-:Y:S05]  /*2760*/  BSYNC.RECONVERGENT B4 ;  /* 0x0000000000047941 */ /* 0x000fea0003800200 */
.L_x_18:
[----:B------:R-:W-:Y:S02]  /*2770*/  IMAD R23, R66, 0x8, R37 ;  /* 0x0000000842177824 */ /* 0x000fe400078e0225 */
[----:B------:R-:W-:Y:S01]  /*2780*/  FADD R65, R65, R56 ;  /* 0x0000003841417221 */ /* 0x000fe20000000000 */
[----:B------:R-:W-:Y:S01]  /*2790*/  FADD R64, R64, R57 ;  /* 0x0000003940407221 */ /* 0x000fe20000000000 */
[----:B------:R-:W-:Y:S01]  /*27a0*/  IADD3 R66, PT, PT, R66, 0x1, RZ ;  /* 0x0000000142427810 */ /* 0x000fe20007ffe0ff */
[----:B------:R0:W-:Y:S06]  /*27b0*/  STL.64 [R23], R56 ;  /* 0x0000003817007387 */ /* 0x0001ec0000100a00 */
.L_x_17:
[----:B------:R-:W-:Y:S05]  /*27c0*/  BSYNC.RECONVERGENT B3 ;  /* 0x0000000000037941 */ /* 0x000fea0003800200 */
.L_x_16:
[----:B------:R-:W-:Y:S01]  /*27d0*/  FSETP.GTU.AND P0, PT, R72, R79, PT ;  /* 0x0000004f4800720b */ /* 0x000fe20003f0c000 */
[----:B------:R-:W-:Y:S03]  /*27e0*/  BSSY.RECONVERGENT B3, `(.L_x_29) ;  /* 0x0000078000037945 */ /* 0x000fe60003800200 */
[----:B------:R-:W-:-:S13]  /*27f0*/  FSETP.GTU.OR P0, PT, R78, R71, P0 ;  /* 0x000000474e00720b */ /* 0x000fda000070c400 */
[----:B------:R-:W-:Y:S05]  /*2800*/  @P0 BRA `(.L_x_30) ;  /* 0x0000000400d40947 */ /* 0x000fea0003800000 */
[----:B------:R-:W2:Y:S04]  /*2810*/  LDL R80, [R77+0x4] ;  /* 0x000004004d507983 */ /* 0x000ea80000100800 */
[----:B0-----:R-:W2:Y:S02]  /*2820*/  LDL R23, [R77+0xc] ;  /* 0x00000c004d177983 */ /* 0x001ea40000100800 */
[CC--:B--2---:R-:W-:Y:S02]  /*2830*/  FMNMX R57, R80.reuse, R23.reuse, !PT ;  /* 0x0000001750397209 */ /* 0x0c4fe40007800000 */
[----:B------:R-:W-:Y:S02]  /*2840*/  FMNMX R56, R80, R23, PT ;  /* 0x0000001750387209 */ /* 0x000fe40003800000 */
[----:B------:R-:W-:-:S04]  /*2850*/  FSETP.GTU.AND P0, PT, R20, R57, PT ;  /* 0x000000391400720b */ /* 0x000fc80003f0c000 */
[----:B------:R-:W-:-:S13]  /*2860*/  FSETP.GTU.OR P0, PT, R56, R19, P0 ;  /* 0x000000133800720b */ /* 0x000fda000070c400 */
[----:B------:R-:W-:Y:S05]  /*2870*/  @P0 BRA `(.L_x_30) ;  /* 0x0000000400b80947 */ /* 0x000fea0003800000 */
[C---:B------:R-:W-:Y:S01]  /*2880*/  FADD R82, -R55.reuse, R80 ;  /* 0x0000005037527221 */ /* 0x040fe20000000100 */
[C---:B------:R-:W-:Y:S01]  /*2890*/  FADD R57, -R54.reuse, R52 ;  /* 0x0000003436397221 */ /* 0x040fe20000000100 */
[C---:B------:R-:W-:Y:S01]  /*28a0*/  FADD R83, -R55.reuse, R53 ;  /* 0x0000003537537221 */ /* 0x040fe20000000100 */
[C---:B------:R-:W-:Y:S01]  /*28b0*/  FADD R84, -R54.reuse, R15 ;  /* 0x0000000f36547221 */ /* 0x040fe20000000100 */
[----:B------:R-:W-:Y:S01]  /*28c0*/  FADD R56, -R54, R81 ;  /* 0x0000005136387221 */ /* 0x000fe20000000100 */
[----:B------:R-:W-:Y:S01]  /*28d0*/  FMUL R85, R82, R57 ;  /* 0x0000003952557220 */ /* 0x000fe20000400000 */
[----:B------:R-:W-:Y:S01]  /*28e0*/  FADD R82, -R55, R23 ;  /* 0x0000001737527221 */ /* 0x000fe20000000100 */
[----:B------:R-:W-:Y:S01]  /*28f0*/  FMUL R84, R83, R84 ;  /* 0x0000005453547220 */ /* 0x000fe20000400000 */
[----:B------:R-:W-:Y:S01]  /*2900*/  FADD R86, R54, -R81 ;  /* 0x8000005136567221 */ /* 0x000fe20000000000 */
        /* <DEDUP_REMOVED lines=21> */
[----:B------:R-:W-:Y:S05]  /*2a60*/  @P0 BRA `(.L_x_32) ;  /* 0x0000000000a40947 */ /* 0x000fea0003800000 */
[----:B------:R-:W-:Y:S01]  /*2a70*/  FADD R89, R55, -R53 ;  /* 0x8000003537597221 */ /* 0x000fe20000000000 */
[----:B------:R-:W-:Y:S01]  /*2a80*/  FADD R91, R80, -R23 ;  /* 0x80000017505b7221 */ /* 0x000fe20000000000 */
[----:B------:R-:W-:Y:S01]  /*2a90*/  FMUL R90, R15, R80 ;  /* 0x000000500f5a7220 */ /* 0x000fe20000400000 */
[----:B------:R-:W-:Y:S01]  /*2aa0*/  BSSY.RECONVERGENT B5, `(.L_x_33) ;  /* 0x0000013000057945 */ /* 0x000fe20003800200 */
[----:B------:R-:W-:Y:S02]  /*2ab0*/  FMUL R56, R82, R89 ;  /* 0x0000005952387220 */ /* 0x000fe40000400000 */
[----:B------:R-:W-:Y:S01]  /*2ac0*/  FFMA R90, R23, R81, -R90 ;  /* 0x00000051175a7223 */ /* 0x000fe2000000085a */
[----:B------:R-:W-:Y:S01]  /*2ad0*/  FMUL R23, R55, R52 ;  /* 0x0000003437177220 */ /* 0x000fe20000400000 */
[----:B------:R-:W-:-:S03]  /*2ae0*/  FFMA R87, R57, R91, -R56 ;  /* 0x0000005b39577223 */ /* 0x000fc60000000838 */
[----:B------:R-:W-:Y:S01]  /*2af0*/  FFMA R56, R54, R53, -R23 ;  /* 0x0000003536387223 */ /* 0x000fe20000000817 */
[----:B------:R-:W0:Y:S01]  /*2b00*/  MUFU.RCP R84, R87 ;  /* 0x0000005700547308 */ /* 0x000e220000001000 */
[----:B------:R-:W-:-:S04]  /*2b10*/  FMUL R23, R57, R90 ;  /* 0x0000005a39177220 */ /* 0x000fc80000400000 */
        /* <DEDUP_REMOVED lines=11> */
.L_x_34:
[----:B------:R-:W-:Y:S05]  /*2bd0*/  BSYNC.RECONVERGENT B5 ;  /* 0x0000000000057941 */ /* 0x000fea0003800200 */
.L_x_33:
[----:B------:R-:W0:Y:S01]  /*2be0*/  MUFU.RCP R80, R87 ;  /* 0x0000005700507308 */ /* 0x000e220000001000 */
[----:B------:R-:W-:Y:S01]  /*2bf0*/  FMUL R91, R91, R56 ;  /* 0x000000385b5b7220 */ /* 0x000fe20000400000 */
[----:B------:R-:W-:Y:S01]  /*2c00*/  BSSY.RECONVERGENT B5, `(.L_x_35) ;  /* 0x000000d000057945 */ /* 0x000fe20003800200 */
[----:B------:R-:W-:Y:S02]  /*2c10*/  MOV R56, R57 ;  /* 0x0000003900387202 */ /* 0x000fe40000000f00 */
        /* <DEDUP_REMOVED lines=11> */
.L_x_36:
[----:B------:R-:W-:Y:S05]  /*2cd0*/  BSYNC.RECONVERGENT B5 ;  /* 0x0000000000057941 */ /* 0x000fea0003800200 */
.L_x_35:
[----:B------:R-:W-:Y:S01]  /*2ce0*/  MOV R57, R23 ;  /* 0x0000001700397202 */ /* 0x000fe20000000f00 */
[----:B------:R-:W-:Y:S06]  /*2cf0*/  BRA `(.L_x_37) ;  /* 0x0000000000807947 */ /* 0x000fec0003800000 */
.L_x_32:
        /* <DEDUP_REMOVED lines=14> */
.L_x_39:
[----:B------:R-:W-:Y:S05]  /*2de0*/  BSYNC.RECONVERGENT B5 ;  /* 0x0000000000057941 */ /* 0x000fea0003800200 */
.L_x_38:
        /* <DEDUP_REMOVED lines=15> */
.L_x_41:
[----:B------:R-:W-:Y:S05]  /*2ee0*/  BSYNC.RECONVERGENT B5 ;  /* 0x0000000000057941 */ /* 0x000fea0003800200 */
.L_x_40:
[----:B------:R-:W-:-:S07]  /*2ef0*/  MOV R57, R23 ;  /* 0x0000001700397202 */ /* 0x000fce0000000f00 */
.L_x_37:
[----:B------:R-:W-:Y:S05]  /*2f00*/  BSYNC.RECONVERGENT B4 ;  /* 0x0000000000047941 */ /* 0x000fea0003800200 */
.L_x_31:
[----:B------:R-:W-:Y:S02]  /*2f10*/  IMAD R23, R66, 0x8, R37 ;  /* 0x0000000842177824 */ /* 0x000fe400078e0225 */
[----:B------:R-:W-:Y:S01]  /*2f20*/  FADD R65, R65, R56 ;  /* 0x0000003841417221 */ /* 0x000fe20000000000 */
[----:B------:R-:W-:Y:S01]  /*2f30*/  FADD R64, R64, R57 ;  /* 0x0000003940407221 */ /* 0x000fe20000000000 */
[----:B------:R-:W-:Y:S01]  /*2f40*/  IADD3 R66, PT, PT, R66, 0x1, RZ ;  /* 0x0000000142427810 */ /* 0x000fe20007ffe0ff */
[----:B------:R1:W-:Y:S06]  /*2f50*/  STL.64 [R23], R56 ;  /* 0x0000003817007387 */ /* 0x0003ec0000100a00 */
.L_x_30:
[----:B------:R-:W-:Y:S05]  /*2f60*/  BSYNC.RECONVERGENT B3 ;  /* 0x0000000000037941 */ /* 0x000fea0003800200 */
.L_x_29:
[----:B------:R-:W-:Y:S01]  /*2f70*/  FSETP.GTU.AND P0, PT, R74, R79, PT ;  /* 0x0000004f4a00720b */ /* 0x000fe20003f0c000 */
[----:B------:R-:W-:Y:S03]  /*2f80*/  BSSY.RECONVERGENT B3, `(.L_x_42) ;  /* 0x0000078000037945 */ /* 0x000fe60003800200 */
[----:B------:R-:W-:-:S13]  /*2f90*/  FSETP.GTU.OR P0, PT, R78, R73, P0 ;  /* 0x000000494e00720b */ /* 0x000fda000070c400 */
[----:B------:R-:W-:Y:S05]  /*2fa0*/  @P0 BRA `(.L_x_43) ;  /* 0x0000000400d40947 */ /* 0x000fea0003800000 */
[----:B------:R-:W2:Y:S04]  /*2fb0*/  LDL R80, [R77+0x4] ;  /* 0x000004004d507983 */ /* 0x000ea80000100800 */
[----:B01----:R-:W2:Y:S02]  /*2fc0*/  LDL R23, [R77+0xc] ;  /* 0x00000c004d177983 */ /* 0x003ea40000100800 */
        /* <DEDUP_REMOVED lines=12> */
[----:B------:R-:W-:Y:S02]  /*3090*/  FMUL R87, R57, R84 ;  /* 0x0000005439577220 */ /* 0x000fe40000400000 */
[----:B------:R-:W-:Y:S01]  /*30a0*/  FFMA R83, R56, R57, -R83 ;  /* 0x0000003938537223 */ /* 0x000fe20000000853 */
[----:B------:R-:W-:Y:S01]  /*30b0*/  FADD R57, R15, -R81 ;  /* 0x800000510f397221 */ /* 0x000fe20000000000 */
[----:B------:R-:W-:Y:S01]  /*30c0*/  FFMA R84, R82, R85, -R87 ;  /* 0x0000005552547223 */ /* 0x000fe20000000857 */
[----:B------:R-:W-:-:S03]  /*30d0*/  FADD R56, R53, -R80 ;  /* 0x8000005035387221 */ /* 0x000fc60000000000 */
[----:B------:R-:W-:Y:S01]  /*30e0*/  FMUL R85, R83, R84 ;  /* 0x0000005453557220 */ /* 0x000fe20000400000 */
[----:B------:R-:W-:Y:S01]  /*30f0*/  FMUL R89, R57, R56 ;  /* 0x0000003839597220 */ /* 0x000fe20000400000 */
[----:B------:R-:W-:Y:S01]  /*3100*/  FADD R84, R52, -R81 ;  /* 0x8000005134547221 */ /* 0x000fe20000000000 */
[----:B------:R-:W-:Y:S01]  /*3110*/  FADD R56, -R80, R23 ;  /* 0x0000001750387221 */ /* 0x000fe20000000100 */
[----:B------:R-:W-:Y:S01]  /*3120*/  FADD R83, R50, -R81 ;  /* 0x8000005132537221 */ /* 0x000fe20000000000 */
[----:B------:R-:W-:Y:S02]  /*3130*/  FSETP.GT.AND P0, PT, R85, RZ, PT ;  /* 0x000000ff5500720b */ /* 0x000fe40003f04000 */
        /* <DEDUP_REMOVED lines=35> */
.L_x_47:
[----:B------:R-:W-:Y:S05]  /*3370*/  BSYNC.RECONVERGENT B5 ;  /* 0x0000000000057941 */ /* 0x000fea0003800200 */
.L_x_46:
        /* <DEDUP_REMOVED lines=15> */
.L_x_49:
[----:B------:R-:W-:Y:S05]  /*3470*/  BSYNC.RECONVERGENT B5 ;  /* 0x0000000000057941 */ /* 0x000fea0003800200 */
.L_x_48:
[----:B------:R-:W-:Y:S01]  /*3480*/  MOV R57, R23 ;  /* 0x0000001700397202 */ /* 0x000fe20000000f00 */
[----:B------:R-:W-:Y:S06]  /*3490*/  BRA `(.L_x_50) ;  /* 0x0000000000807947 */ /* 0x000fec0003800000 */
.L_x_45:
        /* <DEDUP_REMOVED lines=14> */
.L_x_52:
[----:B------:R-:W-:Y:S05]  /*3580*/  BSYNC.RECONVERGENT B5 ;  /* 0x0000000000057941 */ /* 0x000fea0003800200 */
.L_x_51:
        /* <DEDUP_REMOVED lines=15> */
.L_x_54:
[----:B------:R-:W-:Y:S05]  /*3680*/  BSYNC.RECONVERGENT B5 ;  /* 0x0000000000057941 */ /* 0x000fea0003800200 */
.L_x_53:
[----:B------:R-:W-:-:S07]  /*3690*/  MOV R57, R23 ;  /* 0x0000001700397202 */ /* 0x000fce0000000f00 */
.L_x_50:
[----:B------:R-:W-:Y:S05]  /*36a0*/  BSYNC.RECONVERGENT B4 ;  /* 0x0000000000047941 */ /* 0x000fea0003800200 */
.L_x_44:
[----:B------:R-:W-:Y:S02]  /*36b0*/  IMAD R23, R66, 0x8, R37 ;  /* 0x0000000842177824 */ /* 0x000fe400078e0225 */
[----:B------:R-:W-:Y:S01]  /*36c0*/  FADD R65, R65, R56 ;  /* 0x0000003841417221 */ /* 0x000fe20000000000 */
[----:B------:R-:W-:Y:S01]  /*36d0*/  FADD R64, R64, R57 ;  /* 0x0000003940407221 */ /* 0x000fe20000000000 */
[----:B------:R-:W-:Y:S01]  /*36e0*/  IADD3 R66, PT, PT, R66, 0x1, RZ ;  /* 0x0000000142427810 */ /* 0x000fe20007ffe0ff */
[----:B------:R2:W-:Y:S06]  /*36f0*/  STL.64 [R23], R56 ;  /* 0x0000003817007387 */ /* 0x0005ec0000100a00 */
.L_x_43:
[----:B------:R-:W-:Y:S05]  /*3700*/  BSYNC.RECONVERGENT B3 ;  /* 0x0000000000037941 */ /* 0x000fea0003800200 */
.L_x_42:
[----:B------:R-:W-:Y:S01]  /*3710*/  FSETP.GTU.AND P0, PT, R76, R79, PT ;  /* 0x0000004f4c00720b */ /* 0x000fe20003f0c000 */
[----:B------:R-:W-:Y:S03]  /*3720*/  BSSY.RECONVERGENT B3, `(.L_x_55) ;  /* 0x000007c000037945 */ /* 0x000fe60003800200 */
[----:B------:R-:W-:-:S13]  /*3730*/  FSETP.GTU.OR P0, PT, R78, R75, P0 ;  /* 0x0000004b4e00720b */ /* 0x000fda000070c400 */
[----:B------:R-:W-:Y:S05]  /*3740*/  @P0 BRA `(.L_x_56) ;  /* 0x0000000400e40947 */ /* 0x000fea0003800000 */
[----:B------:R-:W3:Y:S04]  /*3750*/  LDL R80, [R77+0x4] ;  /* 0x000004004d507983 */ /* 0x000ee80000100800 */
[----:B012---:R-:W3:Y:S02]  /*3760*/  LDL R57, [R77+0xc] ;  /* 0x00000c004d397983 */ /* 0x007ee40000100800 */
[CC--:B---3--:R-:W-:Y:S02]  /*3770*/  FMNMX R23, R80.reuse, R57.reuse, !PT ;  /* 0x0000003950177209 */ /* 0x0c8fe40007800000 */
[----:B------:R-:W-:Y:S02]  /*3780*/  FMNMX R56, R80, R57, PT ;  /* 0x0000003950387209 */ /* 0x000fe40003800000 */
[----:B------:R-:W-:-:S04]  /*3790*/  FSETP.GTU.AND P0, PT, R68, R23, PT ;  /* 0x000000174400720b */ /* 0x000fc80003f0c000 */
[----:B------:R-:W-:-:S13]  /*37a0*/  FSETP.GTU.OR P0, PT, R56, R67, P0 ;  /* 0x000000433800720b */ /* 0x000fda000070c400 */
[----:B------:R-:W-:Y:S05]  /*37b0*/  @P0 BRA `(.L_x_56) ;  /* 0x0000000400c80947 */ /* 0x000fea0003800000 */
[----:B------:R-:W-:Y:S01]  /*37c0*/  FADD R78, -R51, R80 ;  /* 0x00000050334e7221 */ /* 0x000fe20000000100 */
[----:B------:R-:W-:Y:S01]  /*37d0*/  FADD R23, R2, -R50 ;  /* 0x8000003202177221 */ /* 0x000fe20000000000 */
[C---:B------:R-:W-:Y:S01]  /*37e0*/  FADD R56, -R50.reuse, R81 ;  /* 0x0000005132387221 */ /* 0x040fe20000000100 */
[----:B------:R-:W-:Y:S01]  /*37f0*/  FADD R77, R3, -R51 ;  /* 0x80000033034d7221 */ /* 0x000fe20000000000 */
[----:B------:R-:W-:Y:S01]  /*3800*/  FADD R82, -R50, R15 ;  /* 0x0000000f32527221 */ /* 0x000fe20000000100 */
[----:B------:R-:W-:Y:S01]  /*3810*/  FMUL R79, R78, R23 ;  /* 0x000000174e4f7220 */ /* 0x000fe20000400000 */
[----:B------:R-:W-:Y:S01]  /*3820*/  FADD R84, -R51, R57 ;  /* 0x0000003933547221 */ /* 0x000fe20000000100 */
[----:B------:R-:W-:Y:S01]  /*3830*/  FADD R88, R2, -R81 ;  /* 0x8000005102587221 */ /* 0x000fe20000000000 */
[----:B------:R-:W-:Y:S01]  /*3840*/  FMUL R86, R77, R82 ;  /* 0x000000524d567220 */ /* 0x000fe20000400000 */
[----:B------:R-:W-:Y:S01]  /*3850*/  FFMA R78, R56, R77, -R79 ;  /* 0x0000004d384e7223 */ /* 0x000fe2000000084f */
[----:B------:R-:W-:Y:S01]  /*3860*/  FADD R82, R15, -R81 ;  /* 0x800000510f527221 */ /* 0x000fe20000000000 */
[--C-:B------:R-:W-:Y:S01]  /*3870*/  FADD R77, R51, -R80.reuse ;  /* 0x80000050334d7221 */ /* 0x100fe20000000000 */
[----:B------:R-:W-:Y:S01]  /*3880*/  FADD R79, -R80, R57 ;  /* 0x00000039504f7221 */ /* 0x000fe20000000100 */
[----:B------:R-:W-:Y:S01]  /*3890*/  FADD R83, R3, -R80 ;  /* 0x8000005003537221 */ /* 0x000fe20000000000 */
[----:B------:R-:W-:Y:S01]  /*38a0*/  FFMA R85, R23, R84, -R86 ;  /* 0x0000005417557223 */ /* 0x000fe20000000856 */
[----:B------:R-:W-:Y:S01]  /*38b0*/  FMUL R56, R82, R77 ;  /* 0x0000004d52387220 */ /* 0x000fe20000400000 */
[----:B------:R-:W-:Y:S01]  /*38c0*/  FADD R77, R50, -R81 ;  /* 0x80000051324d7221 */ /* 0x000fe20000000000 */
[----:B------:R-:W-:Y:S01]  /*38d0*/  FMUL R84, R88, R79 ;  /* 0x0000004f58547220 */ /* 0x000fe20000400000 */
[----:B------:R-:W-:Y:S01]  /*38e0*/  FMUL R83, R82, R83 ;  /* 0x0000005352537220 */ /* 0x000fe20000400000 */
[----:B------:R-:W-:Y:S01]  /*38f0*/  FMUL R78, R78, R85 ;  /* 0x000000554e4e7220 */ /* 0x000fe20000400000 */
[----:B------:R-:W-:-:S02]  /*3900*/  FFMA R79, R77, R79, -R56 ;  /* 0x0000004f4d4f7223 */ /* 0x000fc40000000838 */
[----:B------:R-:W-:Y:S02]  /*3910*/  FADD R56, R83, -R84 ;  /* 0x8000005453387221 */ /* 0x000fe40000000000 */
[----:B------:R-:W-:Y:S02]  /*3920*/  FSETP.GT.AND P0, PT, R78, RZ, PT ;  /* 0x000000ff4e00720b */ /* 0x000fe40003f04000 */
        /* <DEDUP_REMOVED lines=8> */
[----:B------:R-:W-:Y:S01]  /*39b0*/  FADD R56, -R3, R51 ;  /* 0x0000003303387221 */ /* 0x000fe20000000100 */
[----:B------:R-:W-:Y:S01]  /*39c0*/  FADD R78, R80, -R57 ;  /* 0x80000039504e7221 */ /* 0x000fe20000000000 */
[----:B------:R-:W-:Y:S01]  /*39d0*/  FMUL R80, R15, R80 ;  /* 0x000000500f507220 */ /* 0x000fe20000400000 */
[----:B------:R-:W-:Y:S01]  /*39e0*/  BSSY.RECONVERGENT B5, `(.L_x_59) ;  /* 0x0000014000057945 */ /* 0x000fe20003800200 */
[----:B------:R-:W-:Y:S02]  /*39f0*/  FMUL R84, R82, R56 ;  /* 0x0000003852547220 */ /* 0x000fe40000400000 */
[----:B------:R-:W-:Y:S02]  /*3a00*/  FFMA R81, R57, R81, -R80 ;  /* 0x0000005139517223 */ /* 0x000fe40000000850 */
[C---:B------:R-:W-:Y:S01]  /*3a10*/  FFMA R77, R23.reuse, R78, -R84 ;  /* 0x0000004e174d7223 */ /* 0x040fe20000000854 */
[----:B------:R-:W-:Y:S01]  /*3a20*/  FMUL R84, R2, R51 ;  /* 0x0000003302547220 */ /* 0x000fe20000400000 */
[----:B------:R-:W-:-:S02]  /*3a30*/  FMUL R23, R23, R81 ;  /* 0x0000005117177220 */ /* 0x000fc40000400000 */
[----:B------:R-:W0:Y:S01]  /*3a40*/  MUFU.RCP R86, R77 ;  /* 0x0000004d00567308 */ /* 0x000e220000001000 */
[----:B------:R-:W-:-:S04]  /*3a50*/  FFMA R79, R3, R50, -R84 ;  /* 0x00000032034f7223 */ /* 0x000fc80000000854 */
        /* <DEDUP_REMOVED lines=11> */
[----:B------:R-:W-:-:S07]  /*3b10*/  MOV R57, R23 ;  /* 0x0000001700397202 */ /* 0x000fce0000000f00 */
.L_x_60:
[----:B------:R-:W-:Y:S05]  /*3b20*/  BSYNC.RECONVERGENT B5 ;  /* 0x0000000000057941 */ /* 0x000fea0003800200 */
.L_x_59:
[----:B------:R-:W0:Y:S01]  /*3b30*/  MUFU.RCP R82, R77 ;  /* 0x0000004d00527308 */ /* 0x000e220000001000 */
[----:B------:R-:W-:Y:S01]  /*3b40*/  FMUL R78, R78, R79 ;  /* 0x0000004f4e4e7220 */ /* 0x000fe20000400000 */
[----:B------:R-:W-:Y:S03]  /*3b50*/  BSSY.RECONVERGENT B5, `(.L_x_61) ;  /* 0x000000e000057945 */ /* 0x000fe60003800200 */
[----:B------:R-:W-:Y:S01]  /*3b60*/  FFMA R80, R81, R56, -R78 ;  /* 0x0000003851507223 */ /* 0x000fe2000000084e */
[----:B------:R-:W-:-:S03]  /*3b70*/  IMAD.MOV.U32 R56, RZ, RZ, R57 ;  /* 0x000000ffff387224 */ /* 0x000fc600078e0039 */
[----:B------:R-:W1:Y:S01]  /*3b80*/  FCHK P0, R80, R77 ;  /* 0x0000004d50007302 */ /* 0x000e620000000000 */
[----:B0-----:R-:W-:-:S04]  /*3b90*/  FFMA R23, -R77, R82, 1 ;  /* 0x3f8000004d177423 */ /* 0x001fc80000000152 */
[----:B------:R-:W-:-:S04]  /*3ba0*/  FFMA R23, R82, R23, R82 ;  /* 0x0000001752177223 */ /* 0x000fc80000000052 */
[----:B------:R-:W-:-:S04]  /*3bb0*/  FFMA R78, R23, R80, RZ ;  /* 0x00000050174e7223 */ /* 0x000fc800000000ff */
[----:B------:R-:W-:-:S04]  /*3bc0*/  FFMA R79, -R77, R78, R80 ;  /* 0x0000004e4d4f7223 */ /* 0x000fc80000000150 */
[----:B------:R-:W-:Y:S01]  /*3bd0*/  FFMA R23, R23, R79, R78 ;  /* 0x0000004f17177223 */ /* 0x000fe2000000004e */
[----:B-1----:R-:W-:Y:S06]  /*3be0*/  @!P0 BRA `(.L_x_62) ;  /* 0x0000000000108947 */ /* 0x002fec0003800000 */
[----:B------:R-:W-:Y:S01]  /*3bf0*/  MOV R23, R80 ;  /* 0x0000005000177202 */ /* 0x000fe20000000f00 */
[----:B------:R-:W-:Y:S01]  /*3c00*/  IMAD.MOV.U32 R87, RZ, RZ, R77 ;  /* 0x000000ffff577224 */ /* 0x000fe200078e004d */
[----:B------:R-:W-:-:S07]  /*3c10*/  MOV R80, 0x3c30 ;  /* 0x00003c3000507802 */ /* 0x000fce0000000f00 */
[----:B------:R-:W-:Y:S05]  /*3c20*/  CALL.REL.NOINC `($__internal_0_$__cuda_sm3x_div_rn_noftz_f32_slowpath) ;  /* 0x0000005c00707944 */ /* 0x000fea0003c00000 */
.L_x_62:
[----:B------:R-:W-:Y:S05]  /*3c30*/  BSYNC.RECONVERGENT B5 ;  /* 0x0000000000057941 */ /* 0x000fea0003800200 */
.L_x_61:
[----:B------:R-:W-:Y:S01]  /*3c40*/  MOV R57, R23 ;  /* 0x0000001700397202 */ /* 0x000fe20000000f00 */
[----:B------:R-:W-:Y:S06]  /*3c50*/  BRA `(.L_x_63) ;  /* 0x0000000000887947 */ /* 0x000fec0003800000 */
.L_x_58:
        /* <DEDUP_REMOVED lines=15> */
.L_x_65:
[----:B------:R-:W-:Y:S05]  /*3d50*/  BSYNC.RECONVERGENT B5 ;  /* 0x0000000000057941 */ /* 0x000fea0003800200 */
.L_x_64:
        /* <DEDUP_REMOVED lines=16> */
.L_x_67:
[----:B------:R-:W-:Y:S05]  /*3e60*/  BSYNC.RECONVERGENT B5 ;  /* 0x0000000000057941 */ /* 0x000fea0003800200 */
.L_x_66:
[----:B------:R-:W-:-:S07]  /*3e70*/  MOV R57, R23 ;  /* 0x0000001700397202 */ /* 0x000fce0000000f00 */
.L_x_63:
[----:B------:R-:W-:Y:S05]  /*3e80*/  BSYNC.RECONVERGENT B4 ;  /* 0x0000000000047941 */ /* 0x000fea0003800200 */
.L_x_57:
[----:B------:R-:W-:Y:S02]  /*3e90*/  IMAD R23, R66, 0x8, R37 ;  /* 0x0000000842177824 */ /* 0x000fe400078e0225 */
[----:B------:R-:W-:Y:S01]  /*3ea0*/  FADD R65, R65, R56 ;  /* 0x0000003841417221 */ /* 0x000fe20000000000 */
[----:B------:R-:W-:Y:S01]  /*3eb0*/  FADD R64, R64, R57 ;  /* 0x0000003940407221 */ /* 0x000fe20000000000 */
[----:B------:R-:W-:Y:S01]  /*3ec0*/  IADD3 R66, PT, PT, R66, 0x1, RZ ;  /* 0x0000000142427810 */ /* 0x000fe20007ffe0ff */
[----:B------:R3:W-:Y:S06]  /*3ed0*/  STL.64 [R23], R56 ;  /* 0x0000003817007387 */ /* 0x0007ec0000100a00 */
.L_x_56:
[----:B------:R-:W-:Y:S05]  /*3ee0*/  BSYNC.RECONVERGENT B3 ;  /* 0x0000000000037941 */ /* 0x000fea0003800200 */
.L_x_55:
[----:B------:R-:W-:Y:S05]  /*3ef0*/  @P1 BRA `(.L_x_68) ;  /* 0xffffffe000301947 */ /* 0x000fea000383ffff */
[----:B------:R-:W-:Y:S01]  /*3f00*/  FADD R15, -R59, -RZ ;  /* 0x800000ff3b0f7221 */ /* 0x000fe20000000100 */
[----:B------:R-:W-:Y:S01]  /*3f10*/  ISETP.NE.AND P0, PT, R24, RZ, PT ;  /* 0x000000ff1800720c */ /* 0x000fe20003f05270 */
[----:B------:R-:W-:Y:S01]  /*3f20*/  IMAD.MOV.U32 R14, RZ, RZ, 0x3f000000 ;  /* 0x3f000000ff0e7424 */ /* 0x000fe200078e00ff */
[----:B------:R-:W-:Y:S01]  /*3f30*/  BSSY.RECONVERGENT B1, `(.L_x_69) ;  /* 0x0000039000017945 */ /* 0x000fe20003800200 */
[----:B0123--:R-:W-:Y:S01]  /*3f40*/  IMAD.SHL.U32 R57, R15, 0x100, RZ ;  /* 0x000001000f397824 */ /* 0x00ffe200078e00ff */
[----:B------:R-:W-:Y:S01]  /*3f50*/  SHF.R.U32.HI R12, RZ, 0x17, R15 ;  /* 0x00000017ff0c7819 */ /* 0x000fe2000001160f */
[----:B------:R-:W-:Y:S01]  /*3f60*/  FMUL R63, R59, -0.63661974668502807617 ;  /* 0xbf22f9833b3f7820 */ /* 0x000fe20000400000 */
[----:B------:R-:W-:Y:S01]  /*3f70*/  MOV R68, R29 ;  /* 0x0000001d00447202 */ /* 0x000fe20000000f00 */
[----:B------:R-:W-:Y:S01]  /*3f80*/  FFMA R62, R62, R14, 0.0099999997764825820923 ;  /* 0x3c23d70a3e3e7423 */ /* 0x000fe2000000000e */
[C---:B------:R-:W-:Y:S02]  /*3f90*/  LOP3.LUT R19, R12.reuse, 0xe0, RZ, 0xc0, !PT ;  /* 0x000000e00c137812 */ /* 0x040fe400078ec0ff */
[----:B------:R-:W-:-:S02]  /*3fa0*/  LOP3.LUT R12, R12, 0x1f, RZ, 0xc0, !PT ;  /* 0x0000001f0c0c7812 */ /* 0x000fc400078ec0ff */
[----:B------:R-:W-:Y:S01]  /*3fb0*/  MOV R69, R40 ;  /* 0x0000002800457202 */ /* 0x000fe20000000f00 */
[----:B------:R-:W-:Y:S01]  /*3fc0*/  VIADD R19, R19, 0xffffff80 ;  /* 0xffffff8013137836 */ /* 0x000fe20000000000 */
[----:B------:R-:W-:Y:S02]  /*3fd0*/  LOP3.LUT R57, R57, 0x80000000, RZ, 0xfc, !PT ;  /* 0x8000000039397812 */ /* 0x000fe400078efcff */
[----:B------:R-:W-:Y:S02]  /*3fe0*/  IADD3 R56, PT, PT, -R12, 0x20, RZ ;  /* 0x000000200c387810 */ /* 0x000fe40007ffe1ff */
[----:B------:R-:W-:-:S04]  /*3ff0*/  SHF.R.U32.HI R19, RZ, 0x5, R19 ;  /* 0x00000005ff137819 */ /* 0x000fc80000011613 */
[----:B------:R-:W-:Y:S01]  /*4000*/  IADD3 R67, PT, PT, -R19, RZ, RZ ;  /* 0x000000ff13437210 */ /* 0x000fe20007ffe1ff */
[----:B------:R-:W-:Y:S06]  /*4010*/  @P0 BRA `(.L_x_70) ;  /* 0x0000000000a80947 */ /* 0x000fec0003800000 */
[----:B------:R-:W-:Y:S02]  /*4020*/  HFMA2 R19, -RZ, RZ, 0, 0 ;  /* 0x00000000ff137431 */ /* 0x000fe400000001ff */
[----:B------:R-:W-:Y:S01]  /*4030*/  IMAD.MOV.U32 R69, RZ, RZ, RZ ;  /* 0x000000ffff457224 */ /* 0x000fe200078e00ff */
[----:B------:R-:W-:-:S06]  /*4040*/  UMOV UR4, URZ ;  /* 0x000000ff00047c82 */ /* 0x000fcc0008000000 */
.L_x_71:
[----:B0-----:R-:W0:Y:S02]  /*4050*/  LDC.64 R20, c[0x4][RZ] ;  /* 0x01000000ff147b82 */ /* 0x001e240000000a00 */
[----:B0-----:R-:W-:-:S05]  /*4060*/  IMAD.WIDE.U32 R22, R19, 0x4, R20 ;  /* 0x0000000413167825 */ /* 0x001fca00078e0014 */
[----:B------:R-:W2:Y:S01]  /*4070*/  LDG.E.CONSTANT R21, desc[UR6][R22.64] ;  /* 0x0000000616157981 */ /* 0x000ea2000c1e9900 */
[C---:B------:R-:W-:Y:S01]  /*4080*/  LEA R68, R19.reuse, UR8, 0x2 ;  /* 0x0000000813447c11 */ /* 0x040fe2000f8e10ff */
[----:B------:R-:W-:-:S05]  /*4090*/  VIADD R19, R19, 0x1 ;  /* 0x0000000113137836 */ /* 0x000fca0000000000 */
[----:B------:R-:W-:Y:S01]  /*40a0*/  ISETP.NE.AND P0, PT, R19, 0x6, PT ;  /* 0x000000061300780c */ /* 0x000fe20003f05270 */
[----:B--2---:R-:W-:-:S03]  /*40b0*/  IMAD.WIDE.U32 R20, R21, R28, RZ ;  /* 0x0000001c15147225 */ /* 0x004fc600078e00ff */
[----:B------:R-:W-:-:S04]  /*40c0*/  IADD3 R71, P1, PT, R20, R69, RZ ;  /* 0x0000004514477210 */ /* 0x000fc80007f3e0ff */
[----:B------:R-:W-:Y:S01]  /*40d0*/  IADD3.X R69, PT, PT, R21, UR4, RZ, P1, !PT ;  /* 0x0000000415457c10 */ /* 0x000fe20008ffe4ff */
[----:B------:R0:W-:Y:S04]  /*40e0*/  STL [R68], R71 ;  /* 0x0000004744007387 */ /* 0x0001e80000100800 */
[----:B------:R-:W-:Y:S05]  /*40f0*/  @P0 BRA `(.L_x_71) ;  /* 0xfffffffc00d40947 */ /* 0x000fea000383ffff */
[----:B------:R-:W-:Y:S01]  /*4100*/  ISETP.NE.AND P0, PT, R30, RZ, PT ;  /* 0x000000ff1e00720c */ /* 0x000fe20003f05270 */
[----:B------:R1:W-:Y:S04]  /*4110*/  STL [R1+0x18], R69 ;  /* 0x0000184501007387 */ /* 0x0003e80000100800 */
[----:B------:R-:W2:Y:S04]  /*4120*/  LDL R20, [R25+0x14] ;  /* 0x0000140019147983 */ /* 0x000ea80000100800 */
[----:B------:R-:W3:Y:S04]  /*4130*/  LDL R19, [R25+0x18] ;  /* 0x0000180019137983 */ /* 0x000ee80000100800 */
[----:B0-----:R-:W4:Y:S01]  /*4140*/  @P0 LDL R68, [R25+0x10] ;  /* 0x0000100019440983 */ /* 0x001f220000100800 */
[----:B------:R-:W-:Y:S01]  /*4150*/  UMOV UR4, 0x54442d19 ;  /* 0x54442d1900047882 */ /* 0x000fe20000000000 */
[----:B------:R-:W-:Y:S01]  /*4160*/  UMOV UR5, 0x3bf921fb ;  /* 0x3bf921fb00057882 */ /* 0x000fe20000000000 */
[----:B--2---:R-:W-:-:S02]  /*4170*/  @P0 SHF.L.U32 R23, R20, R30, RZ ;  /* 0x0000001e14170219 */ /* 0x004fc400000006ff */
[-C--:B------:R-:W-:Y:S02]  /*4180*/  @P0 SHF.R.U32.HI R22, RZ, R27.reuse, R20 ;  /* 0x0000001bff160219 */ /* 0x080fe40000011614 */
[----:B---3--:R-:W-:Y:S02]  /*4190*/  @P0 SHF.L.U32 R21, R19, R30, RZ ;  /* 0x0000001e13150219 */ /* 0x008fe400000006ff */
[----:B----4-:R-:W-:Y:S02]  /*41a0*/  @P0 SHF.R.U32.HI R68, RZ, R27, R68 ;  /* 0x0000001bff440219 */ /* 0x010fe40000011644 */
[----:B------:R-:W-:-:S03]  /*41b0*/  @P0 IADD3 R19, PT, PT, R21, R22, RZ ;  /* 0x0000001615130210 */ /* 0x000fc60007ffe0ff */
[----:B------:R-:W-:-:S05]  /*41c0*/  @P0 IMAD.IADD R20, R23, 0x1, R68 ;  /* 0x0000000117140824 */ /* 0x000fca00078e0244 */
[C---:B------:R-:W-:Y:S02]  /*41d0*/  SHF.L.W.U32.HI R68, R20.reuse, 0x2, R19 ;  /* 0x0000000214447819 */ /* 0x040fe40000010e13 */
[----:B------:R-:W-:Y:S02]  /*41e0*/  SHF.L.U32 R20, R20, 0x2, RZ ;  /* 0x0000000214147819 */ /* 0x000fe400000006ff */
[----:B------:R-:W-:-:S04]  /*41f0*/  SHF.R.S32.HI R21, RZ, 0x1f, R68 ;  /* 0x0000001fff157819 */ /* 0x000fc80000011444 */
[C---:B------:R-:W-:Y:S02]  /*4200*/  LOP3.LUT R20, R21.reuse, R20, RZ, 0x3c, !PT ;  /* 0x0000001415147212 */ /* 0x040fe400078e3cff */
[----:B------:R-:W-:-:S06]  /*4210*/  LOP3.LUT R21, R21, R68, RZ, 0x3c, !PT ;  /* 0x0000004415157212 */ /* 0x000fcc00078e3cff */
[----:B------:R-:W0:Y:S01]  /*4220*/  I2F.F64.S64 R20, R20 ;  /* 0x0000001400147312 */ /* 0x000e220000301c00 */
[----:B------:R-:W-:Y:S01]  /*4230*/  ISETP.GE.AND P0, PT, R33, RZ, PT ;  /* 0x000000ff2100720c */ /* 0x000fe20003f06270 */
[----:B0-----:R-:W-:Y:S01]  /*4240*/  DMUL R22, R20, UR4 ;  /* 0x0000000414167c28 */ /* 0x001fe20008000000 */
[----:B------:R-:W-:Y:S02]  /*4250*/  SHF.R.U32.HI R19, RZ, 0x1e, R19 ;  /* 0x0000001eff137819 */ /* 0x000fe40000011613 */
[----:B-1----:R-:W-:-:S07]  /*4260*/  LOP3.LUT R69, R68, R33, RZ, 0x3c, !PT ;  /* 0x0000002144457212 */ /* 0x002fce00078e3cff */
[----:B------:R-:W0:Y:S01]  /*4270*/  F2F.F32.F64 R22, R22 ;  /* 0x0000001600167310 */ /* 0x000e220000301000 */
[----:B------:R-:W-:Y:S02]  /*4280*/  LEA.HI R68, R68, R19, RZ, 0x1 ;  /* 0x0000001344447211 */ /* 0x000fe400078f08ff */
[----:B------:R-:W-:-:S03]  /*4290*/  ISETP.GE.AND P1, PT, R69, RZ, PT ;  /* 0x000000ff4500720c */ /* 0x000fc60003f26270 */
[----:B------:R-:W-:Y:S01]  /*42a0*/  @!P0 IMAD.MOV R68, RZ, RZ, -R68 ;  /* 0x000000ffff448224 */ /* 0x000fe200078e0a44 */
[----:B0-----:R-:W-:-:S09]  /*42b0*/  FSEL R69, -R22, R22, !P1 ;  /* 0x0000001616457208 */ /* 0x001fd20004800100 */
.L_x_70:
[----:B------:R-:W-:Y:S05]  /*42c0*/  BSYNC.RECONVERGENT B1 ;  /* 0x0000000000017941 */ /* 0x000fea0003800200 */
.L_x_69:
[----:B------:R-:W-:Y:S01]  /*42d0*/  MOV R23, 0x37cbac00 ;  /* 0x37cbac0000177802 */ /* 0x000fe20000000f00 */
[----:B------:R-:W-:Y:S01]  /*42e0*/  FMUL R21, R69, R69 ;  /* 0x0000004545157220 */ /* 0x000fe20000400000 */
[C---:B------:R-:W-:Y:S01]  /*42f0*/  LOP3.LUT R19, R68.reuse, 0x1, RZ, 0xc0, !PT ;  /* 0x0000000144137812 */ /* 0x040fe200078ec0ff */
[----:B------:R-:W-:Y:S01]  /*4300*/  IMAD.MOV.U32 R22, RZ, RZ, 0x3c0885e4 ;  /* 0x3c0885e4ff167424 */ /* 0x000fe200078e00ff */
[----:B------:R-:W-:Y:S01]  /*4310*/  IADD3 R71, PT, PT, R68, 0x1, RZ ;  /* 0x0000000144477810 */ /* 0x000fe20007ffe0ff */
[----:B------:R-:W-:Y:S01]  /*4320*/  FFMA R20, R21, R23, -0.0013887860113754868507 ;  /* 0xbab607ed15147423 */ /* 0x000fe20000000017 */
[----:B------:R-:W-:Y:S01]  /*4330*/  ISETP.NE.U32.AND P0, PT, R19, 0x1, PT ;  /* 0x000000011300780c */ /* 0x000fe20003f05070 */
[----:B------:R-:W-:Y:S01]  /*4340*/  IMAD.MOV.U32 R19, RZ, RZ, 0x3e2aaaa8 ;  /* 0x3e2aaaa8ff137424 */ /* 0x000fe200078e00ff */
[----:B------:R-:W-:Y:S01]  /*4350*/  ISETP.NE.AND P2, PT, R24, RZ, PT ;  /* 0x000000ff1800720c */ /* 0x000fe20003f45270 */
[----:B------:R-:W-:Y:S01]  /*4360*/  BSSY.RECONVERGENT B1, `(.L_x_72) ;  /* 0x0000038000017945 */ /* 0x000fe20003800200 */
[----:B------:R-:W-:-:S02]  /*4370*/  FSEL R68, R20, -0.00019574658654164522886, P0 ;  /* 0xb94d415314447808 */ /* 0x000fc40000000000 */
[----:B------:R-:W-:Y:S02]  /*4380*/  FSEL R70, R22, 0.041666727513074874878, !P0 ;  /* 0x3d2aaabb16467808 */ /* 0x000fe40004000000 */
[----:B------:R-:W-:Y:S02]  /*4390*/  FSEL R20, R69, 1, !P0 ;  /* 0x3f80000045147808 */ /* 0x000fe40004000000 */
[----:B------:R-:W-:Y:S01]  /*43a0*/  LOP3.LUT P1, RZ, R71, 0x2, RZ, 0xc0, !PT ;  /* 0x0000000247ff7812 */ /* 0x000fe2000782c0ff */
[----:B------:R-:W-:Y:S01]  /*43b0*/  FFMA R68, R21, R68, R70 ;  /* 0x0000004415447223 */ /* 0x000fe20000000046 */
[----:B------:R-:W-:Y:S01]  /*43c0*/  FSEL R69, -R19, -0.4999999701976776123, !P0 ;  /* 0xbeffffff13457808 */ /* 0x000fe20004000100 */
[C---:B------:R-:W-:Y:S01]  /*43d0*/  FFMA R73, R21.reuse, R20, RZ ;  /* 0x0000001415497223 */ /* 0x040fe200000000ff */
[----:B------:R-:W-:Y:S01]  /*43e0*/  MOV R70, R29 ;  /* 0x0000001d00467202 */ /* 0x000fe20000000f00 */
[----:B------:R-:W-:Y:S02]  /*43f0*/  IMAD.MOV.U32 R71, RZ, RZ, R40 ;  /* 0x000000ffff477224 */ /* 0x000fe400078e0028 */
[----:B------:R-:W-:-:S04]  /*4400*/  FFMA R68, R21, R68, R69 ;  /* 0x0000004415447223 */ /* 0x000fc80000000045 */
[----:B------:R-:W-:-:S04]  /*4410*/  FFMA R73, R73, R68, R20 ;  /* 0x0000004449497223 */ /* 0x000fc80000000014 */
[----:B------:R-:W-:Y:S01]  /*4420*/  @P1 FADD R73, RZ, -R73 ;  /* 0x80000049ff491221 */ /* 0x000fe20000000000 */
[----:B------:R-:W-:Y:S06]  /*4430*/  @P2 BRA `(.L_x_73) ;  /* 0x0000000000a82947 */ /* 0x000fec0003800000 */
[----:B------:R-:W-:Y:S02]  /*4440*/  HFMA2 R72, -RZ, RZ, 0, 0 ;  /* 0x00000000ff487431 */ /* 0x000fe400000001ff */
[----:B------:R-:W-:Y:S01]  /*4450*/  IMAD.MOV.U32 R71, RZ, RZ, RZ ;  /* 0x000000ffff477224 */ /* 0x000fe200078e00ff */
[----:B------:R-:W-:-:S06]  /*4460*/  UMOV UR4, URZ ;  /* 0x000000ff00047c82 */ /* 0x000fcc0008000000 */
.L_x_74:
[----:B0-----:R-:W0:Y:S02]  /*4470*/  LDC.64 R20, c[0x4][RZ] ;  /* 0x01000000ff147b82 */ /* 0x001e240000000a00 */
[----:B0-----:R-:W-:-:S05]  /*4480*/  IMAD.WIDE.U32 R68, R71, 0x4, R20 ;  /* 0x0000000447447825 */ /* 0x001fca00078e0014 */
[----:B------:R-:W2:Y:S01]  /*4490*/  LDG.E.CONSTANT R21, desc[UR6][R68.64] ;  /* 0x0000000644157981 */ /* 0x000ea2000c1e9900 */
[C---:B------:R-:W-:Y:S02]  /*44a0*/  LEA R70, R71.reuse, UR8, 0x2 ;  /* 0x0000000847467c11 */ /* 0x040fe4000f8e10ff */
[----:B------:R-:W-:-:S04]  /*44b0*/  IADD3 R71, PT, PT, R71, 0x1, RZ ;  /* 0x0000000147477810 */ /* 0x000fc80007ffe0ff */
        /* <DEDUP_REMOVED lines=13> */
[----:B------:R-:W-:-:S02]  /*4590*/  ISETP.GE.AND P1, PT, R33, RZ, PT ;  /* 0x000000ff2100720c */ /* 0x000fc40003f26270 */
[-C--:B--2---:R-:W-:Y:S02]  /*45a0*/  @P0 SHF.L.U32 R21, R71, R30.reuse, RZ ;  /* 0x0000001e47150219 */ /* 0x084fe400000006ff */
[-C--:B---3--:R-:W-:Y:S02]  /*45b0*/  @P0 SHF.R.U32.HI R68, RZ, R27.reuse, R20 ;  /* 0x0000001bff440219 */ /* 0x088fe40000011614 */
[----:B------:R-:W-:Y:S02]  /*45c0*/  @P0 SHF.L.U32 R69, R20, R30, RZ ;  /* 0x0000001e14450219 */ /* 0x000fe400000006ff */
[----:B----4-:R-:W-:Y:S01]  /*45d0*/  @P0 SHF.R.U32.HI R70, RZ, R27, R70 ;  /* 0x0000001bff460219 */ /* 0x010fe20000011646 */
[----:B------:R-:W-:-:S03]  /*45e0*/  @P0 IMAD.IADD R71, R21, 0x1, R68 ;  /* 0x0000000115470824 */ /* 0x000fc600078e0244 */
[----:B------:R-:W-:-:S04]  /*45f0*/  @P0 IADD3 R20, PT, PT, R69, R70, RZ ;  /* 0x0000004645140210 */ /* 0x000fc80007ffe0ff */
[C-C-:B------:R-:W-:Y:S01]  /*4600*/  SHF.L.W.U32.HI R70, R20.reuse, 0x2, R71.reuse ;  /* 0x0000000214467819 */ /* 0x140fe20000010e47 */
[----:B------:R-:W-:Y:S01]  /*4610*/  IMAD.SHL.U32 R20, R20, 0x4, RZ ;  /* 0x0000000414147824 */ /* 0x000fe200078e00ff */
[----:B------:R-:W-:Y:S02]  /*4620*/  SHF.R.U32.HI R71, RZ, 0x1e, R71 ;  /* 0x0000001eff477819 */ /* 0x000fe40000011647 */
[----:B------:R-:W-:Y:S02]  /*4630*/  SHF.R.S32.HI R21, RZ, 0x1f, R70 ;  /* 0x0000001fff157819 */ /* 0x000fe40000011446 */
[----:B-1----:R-:W-:Y:S02]  /*4640*/  LOP3.LUT R72, R70, R33, RZ, 0x3c, !PT ;  /* 0x0000002146487212 */ /* 0x002fe400078e3cff */
[C---:B------:R-:W-:Y:S02]  /*4650*/  LOP3.LUT R20, R21.reuse, R20, RZ, 0x3c, !PT ;  /* 0x0000001415147212 */ /* 0x040fe400078e3cff */
[----:B------:R-:W-:-:S02]  /*4660*/  LOP3.LUT R21, R21, R70, RZ, 0x3c, !PT ;  /* 0x0000004615157212 */ /* 0x000fc400078e3cff */
[----:B------:R-:W-:Y:S02]  /*4670*/  ISETP.GE.AND P0, PT, R72, RZ, PT ;  /* 0x000000ff4800720c */ /* 0x000fe40003f06270 */
[----:B------:R-:W-:Y:S02]  /*4680*/  LEA.HI R70, R70, R71, RZ, 0x1 ;  /* 0x0000004746467211 */ /* 0x000fe400078f08ff */
[----:B------:R-:W0:Y:S02]  /*4690*/  I2F.F64.S64 R20, R20 ;  /* 0x0000001400147312 */ /* 0x000e240000301c00 */
[----:B------:R-:W-:Y:S01]  /*46a0*/  @!P1 IADD3 R70, PT, PT, -R70, RZ, RZ ;  /* 0x000000ff46469210 */ /* 0x000fe20007ffe1ff */
[----:B0-----:R-:W-:-:S10]  /*46b0*/  DMUL R68, R20, UR4 ;  /* 0x0000000414447c28 */ /* 0x001fd40008000000 */
[----:B------:R-:W0:Y:S02]  /*46c0*/  F2F.F32.F64 R68, R68 ;  /* 0x0000004400447310 */ /* 0x000e240000301000 */
[----:B0-----:R-:W-:-:S07]  /*46d0*/  FSEL R71, -R68, R68, !P0 ;  /* 0x0000004444477208 */ /* 0x001fce0004000100 */
.L_x_73:
[----:B------:R-:W-:Y:S05]  /*46e0*/  BSYNC.RECONVERGENT B1 ;  /* 0x0000000000017941 */ /* 0x000fea0003800200 */
.L_x_72:
[----:B------:R-:W-:Y:S01]  /*46f0*/  FMUL R21, R71, R71 ;  /* 0x0000004747157220 */ /* 0x000fe20000400000 */
[C---:B------:R-:W-:Y:S01]  /*4700*/  LOP3.LUT R68, R70.reuse, 0x1, RZ, 0xc0, !PT ;  /* 0x0000000146447812 */ /* 0x040fe200078ec0ff */
[----:B------:R-:W0:Y:S01]  /*4710*/  F2I.NTZ R63, R63 ;  /* 0x0000003f003f7305 */ /* 0x000e220000203100 */
[----:B------:R-:W-:Y:S01]  /*4720*/  LOP3.LUT P1, RZ, R70, 0x2, RZ, 0xc0, !PT ;  /* 0x0000000246ff7812 */ /* 0x000fe2000782c0ff */
[----:B------:R-:W-:Y:S01]  /*4730*/  FFMA R20, R21, R23, -0.0013887860113754868507 ;  /* 0xbab607ed15147423 */ /* 0x000fe20000000017 */
[----:B------:R-:W-:Y:S01]  /*4740*/  ISETP.NE.U32.AND P0, PT, R68, 0x1, PT ;  /* 0x000000014400780c */ /* 0x000fe20003f05070 */
[----:B------:R-:W-:Y:S01]  /*4750*/  BSSY.RECONVERGENT B1, `(.L_x_75) ;  /* 0x000004e000017945 */ /* 0x000fe20003800200 */
[----:B------:R-:W-:Y:S02]  /*4760*/  FSETP.GE.AND P2, PT, |R59|, 105615, PT ;  /* 0x47ce47803b00780b */ /* 0x000fe40003f46200 */
[----:B------:R-:W-:Y:S02]  /*4770*/  FSEL R68, R20, -0.00019574658654164522886, !P0 ;  /* 0xb94d415314447808 */ /* 0x000fe40004000000 */
[----:B------:R-:W-:-:S02]  /*4780*/  FSEL R72, R22, 0.041666727513074874878, P0 ;  /* 0x3d2aaabb16487808 */ /* 0x000fc40000000000 */
[----:B------:R-:W-:Y:S02]  /*4790*/  FSEL R20, R71, 1, P0 ;  /* 0x3f80000047147808 */ /* 0x000fe40000000000 */
[----:B------:R-:W-:Y:S01]  /*47a0*/  FSEL R71, -R19, -0.4999999701976776123, P0 ;  /* 0xbeffffff13477808 */ /* 0x000fe20000000100 */
[C---:B------:R-:W-:Y:S02]  /*47b0*/  FFMA R68, R21.reuse, R68, R72 ;  /* 0x0000004415447223 */ /* 0x040fe40000000048 */
[C---:B------:R-:W-:Y:S02]  /*47c0*/  FFMA R69, R21.reuse, R20, RZ ;  /* 0x0000001415457223 */ /* 0x040fe400000000ff */
[----:B------:R-:W-:Y:S01]  /*47d0*/  FFMA R68, R21, R68, R71 ;  /* 0x0000004415447223 */ /* 0x000fe20000000047 */
[----:B------:R-:W-:-:S03]  /*47e0*/  FADD R21, -R43, R2 ;  /* 0x000000022b157221 */ /* 0x000fc60000000100 */
[----:B------:R-:W-:Y:S01]  /*47f0*/  FFMA R20, R69, R68, R20 ;  /* 0x0000004445147223 */ /* 0x000fe20000000014 */
[----:B------:R-:W-:-:S03]  /*4800*/  FADD R68, -R44, R3 ;  /* 0x000000032c447221 */ /* 0x000fc60000000100 */
[----:B------:R-:W-:Y:S01]  /*4810*/  @P1 FADD R20, RZ, -R20 ;  /* 0x80000014ff141221 */ /* 0x000fe20000000000 */
[----:B------:R-:W-:-:S03]  /*4820*/  FSETP.EQ.OR P1, PT, |R59|, +INF , !P2 ;  /* 0x7f8000003b00780b */ /* 0x000fc60005722600 */
[C---:B------:R-:W-:Y:S01]  /*4830*/  FMUL R70, R20.reuse, R21 ;  /* 0x0000001514467220 */ /* 0x040fe20000400000 */
[----:B------:R-:W-:-:S03]  /*4840*/  FMUL R20, R20, R68 ;  /* 0x0000004414147220 */ /* 0x000fc60000400000 */
[C---:B------:R-:W-:Y:S01]  /*4850*/  FFMA R69, R73.reuse, R68, R70 ;  /* 0x0000004449457223 */ /* 0x040fe20000000046 */
[----:B------:R-:W-:Y:S01]  /*4860*/  FFMA R21, R73, R21, -R20 ;  /* 0x0000001549157223 */ /* 0x000fe20000000814 */
[----:B0-----:R-:W-:Y:S02]  /*4870*/  I2FP.F32.S32 R20, R63 ;  /* 0x0000003f00147245 */ /* 0x001fe40000201400 */
[----:B------:R-:W-:Y:S02]  /*4880*/  SHF.L.U32 R68, R67, 0x2, RZ ;  /* 0x0000000243447819 */ /* 0x000fe400000006ff */
[----:B------:R-:W-:Y:S01]  /*4890*/  FSETP.GEU.AND P0, PT, |R69|, R36, PT ;  /* 0x000000244500720b */ /* 0x000fe20003f0e200 */
[----:B------:R-:W-:-:S03]  /*48a0*/  FMUL R69, RZ, -R59 ;  /* 0x8000003bff457220 */ /* 0x000fc60000400000 */
[----:B------:R-:W-:Y:S01]  /*48b0*/  FSETP.GEU.OR P0, PT, |R21|, R34, P0 ;  /* 0x000000221500720b */ /* 0x000fe2000070e600 */
[C---:B------:R-:W-:Y:S01]  /*48c0*/  FFMA R21, R20.reuse, -1.5707962512969970703, -R59 ;  /* 0xbfc90fda14157823 */ /* 0x040fe2000000083b */
[----:B------:R-:W-:Y:S01]  /*48d0*/  SEL R59, R63, RZ, !P2 ;  /* 0x000000ff3f3b7207 */ /* 0x000fe20005000000 */
[----:B------:R-:W-:Y:S02]  /*48e0*/  IMAD.IADD R63, R1, 0x1, R68 ;  /* 0x00000001013f7824 */ /* 0x000fe400078e0244 */
[----:B------:R-:W-:Y:S01]  /*48f0*/  FFMA R21, R20, -7.5497894158615963534e-08, R21 ;  /* 0xb3a2216814157823 */ /* 0x000fe20000000015 */
[----:B------:R-:W-:-:S03]  /*4900*/  MOV R70, R59 ;  /* 0x0000003b00467202 */ /* 0x000fc60000000f00 */
[----:B------:R-:W-:-:S04]  /*4910*/  @!P2 FFMA R69, R20, -5.3903029534742383927e-15, R21 ;  /* 0xa7c234c51445a823 */ /* 0x000fc80000000015 */
[----:B------:R-:W-:Y:S02]  /*4920*/  @!P0 IMAD R71, R66, 0x8, R37 ;  /* 0x0000000842478824 */ /* 0x000fe400078e0225 */
[----:B------:R-:W-:Y:S01]  /*4930*/  @!P0 FADD R65, R2, R65 ;  /* 0x0000004102418221 */ /* 0x000fe20000000000 */
[----:B------:R-:W-:Y:S01]  /*4940*/  @!P0 FADD R64, R3, R64 ;  /* 0x0000004003408221 */ /* 0x000fe20000000000 */
[----:B------:R-:W-:Y:S01]  /*4950*/  @!P0 VIADD R66, R66, 0x1 ;  /* 0x0000000142428836 */ /* 0x000fe20000000000 */
[----:B------:R-:W-:Y:S01]  /*4960*/  MOV R67, R69 ;  /* 0x0000004500437202 */ /* 0x000fe20000000f00 */
[----:B------:R0:W-:Y:S01]  /*4970*/  @!P0 STL.64 [R71], R2 ;  /* 0x0000000247008387 */ /* 0x0001e20000100a00 */
[----:B------:R-:W-:Y:S05]  /*4980*/  @P1 BRA `(.L_x_76) ;  /* 0x0000000000a81947 */ /* 0x000fea0003800000 */
[----:B------:R-:W-:Y:S02]  /*4990*/  HFMA2 R69, -RZ, RZ, 0, 0 ;  /* 0x00000000ff457431 */ /* 0x000fe400000001ff */
[----:B------:R-:W-:Y:S01]  /*49a0*/  IMAD.MOV.U32 R72, RZ, RZ, RZ ;  /* 0x000000ffff487224 */ /* 0x000fe200078e00ff */
[----:B------:R-:W-:-:S06]  /*49b0*/  UMOV UR4, URZ ;  /* 0x000000ff00047c82 */ /* 0x000fcc0008000000 */
.L_x_77:
[----:B0-----:R-:W0:Y:S02]  /*49c0*/  LDC.64 R2, c[0x4][RZ] ;  /* 0x01000000ff027b82 */ /* 0x001e240000000a00 */
[----:B0-----:R-:W-:-:S05]  /*49d0*/  IMAD.WIDE.U32 R20, R69, 0x4, R2 ;  /* 0x0000000445147825 */ /* 0x001fca00078e0002 */
[----:B------:R-:W2:Y:S01]  /*49e0*/  LDG.E.CONSTANT R2, desc[UR6][R20.64] ;  /* 0x0000000614027981 */ /* 0x000ea2000c1e9900 */
[C---:B-1----:R-:W-:Y:S01]  /*49f0*/  LEA R70, R69.reuse, UR8, 0x2 ;  /* 0x0000000845467c11 */ /* 0x042fe2000f8e10ff */
        /* <DEDUP_REMOVED lines=9> */
[----:B------:R-:W3:Y:S04]  /*4a90*/  LDL R3, [R63+0x14] ;  /* 0x000014003f037983 */ /* 0x000ee80000100800 */
[----:B------:R-:W4:Y:S04]  /*4aa0*/  LDL R69, [R63+0x18] ;  /* 0x000018003f457983 */ /* 0x000f280000100800 */
[----:B-1----:R-:W5:Y:S01]  /*4ab0*/  @P0 LDL R71, [R63+0x10] ;  /* 0x000010003f470983 */ /* 0x002f620000100800 */
[----:B------:R-:W-:Y:S01]  /*4ac0*/  UMOV UR4, 0x54442d19 ;  /* 0x54442d1900047882 */ /* 0x000fe20000000000 */
[----:B------:R-:W-:Y:S01]  /*4ad0*/  UMOV UR5, 0x3bf921fb ;  /* 0x3bf921fb00057882 */ /* 0x000fe20000000000 */
[----:B---3--:R-:W-:-:S02]  /*4ae0*/  @P0 SHF.L.U32 R20, R3, R12, RZ ;  /* 0x0000000c03140219 */ /* 0x008fc400000006ff */
[----:B------:R-:W-:Y:S02]  /*4af0*/  @P0 SHF.R.U32.HI R21, RZ, R56, R3 ;  /* 0x00000038ff150219 */ /* 0x000fe40000011603 */
[----:B----4-:R-:W-:Y:S02]  /*4b00*/  @P0 SHF.L.U32 R2, R69, R12, RZ ;  /* 0x0000000c45020219 */ /* 0x010fe400000006ff */
[----:B-----5:R-:W-:Y:S02]  /*4b10*/  @P0 SHF.R.U32.HI R71, RZ, R56, R71 ;  /* 0x00000038ff470219 */ /* 0x020fe40000011647 */
        /* <DEDUP_REMOVED lines=11> */
[----:B------:R-:W-:-:S07]  /*4bd0*/  LOP3.LUT R71, R70, R15, RZ, 0x3c, !PT ;  /* 0x0000000f46477212 */ /* 0x000fce00078e3cff */
[----:B------:R-:W0:Y:S01]  /*4be0*/  F2F.F32.F64 R20, R20 ;  /* 0x0000001400147310 */ /* 0x000e220000301000 */
[----:B------:R-:W-:Y:S02]  /*4bf0*/  LEA.HI R70, R70, R69, RZ, 0x1 ;  /* 0x0000004546467211 */ /* 0x000fe400078f08ff */
[----:B------:R-:W-:-:S03]  /*4c00*/  ISETP.GE.AND P2, PT, R71, RZ, PT ;  /* 0x000000ff4700720c */ /* 0x000fc60003f46270 */
[----:B------:R-:W-:Y:S01]  /*4c10*/  @!P0 IMAD.MOV R70, RZ, RZ, -R70 ;  /* 0x000000ffff468224 */ /* 0x000fe200078e0a46 */
[----:B0-2---:R-:W-:-:S09]  /*4c20*/  FSEL R69, -R20, R20, !P2 ;  /* 0x0000001414457208 */ /* 0x005fd20005000100 */
.L_x_76:
[----:B------:R-:W-:Y:S05]  /*4c30*/  BSYNC.RECONVERGENT B1 ;  /* 0x0000000000017941 */ /* 0x000fea0003800200 */
.L_x_75:
[----:B0-----:R-:W-:Y:S01]  /*4c40*/  FMUL R3, R69, R69 ;  /* 0x0000004545037220 */ /* 0x001fe20000400000 */
[C---:B------:R-:W-:Y:S01]  /*4c50*/  LOP3.LUT R20, R70.reuse, 0x1, RZ, 0xc0, !PT ;  /* 0x0000000146147812 */ /* 0x040fe200078ec0ff */
[----:B------:R-:W-:Y:S01]  /*4c60*/  BSSY.RECONVERGENT B1, `(.L_x_78) ;  /* 0x000003c000017945 */ /* 0x000fe20003800200 */
[----:B------:R-:W-:Y:S01]  /*4c70*/  IADD3 R21, PT, PT, R70, 0x1, RZ ;  /* 0x0000000146157810 */ /* 0x000fe20007ffe0ff */
[----:B------:R-:W-:Y:S01]  /*4c80*/  FFMA R2, R3, R23, -0.0013887860113754868507 ;  /* 0xbab607ed03027423 */ /* 0x000fe20000000017 */
[----:B------:R-:W-:Y:S01]  /*4c90*/  ISETP.NE.U32.AND P0, PT, R20, 0x1, PT ;  /* 0x000000011400780c */ /* 0x000fe20003f05070 */
[----:B------:R-:W-:Y:S01]  /*4ca0*/  IMAD.IADD R68, R1, 0x1, R68 ;  /* 0x0000000101447824 */ /* 0x000fe200078e0244 */
[----:B------:R-:W-:Y:S02]  /*4cb0*/  LOP3.LUT P2, RZ, R21, 0x2, RZ, 0xc0, !PT ;  /* 0x0000000215ff7812 */ /* 0x000fe4000784c0ff */
[----:B------:R-:W-:Y:S02]  /*4cc0*/  FSEL R20, R2, -0.00019574658654164522886, P0 ;  /* 0xb94d415302147808 */ /* 0x000fe40000000000 */
[----:B------:R-:W-:-:S02]  /*4cd0*/  FSEL R70, R22, 0.041666727513074874878, !P0 ;  /* 0x3d2aaabb16467808 */ /* 0x000fc40004000000 */
[----:B------:R-:W-:Y:S01]  /*4ce0*/  FSEL R2, R69, 1, !P0 ;  /* 0x3f80000045027808 */ /* 0x000fe20004000000 */
[----:B------:R-:W-:Y:S01]  /*4cf0*/  IMAD.MOV.U32 R69, RZ, RZ, R67 ;  /* 0x000000ffff457224 */ /* 0x000fe200078e0043 */
[----:B------:R-:W-:Y:S01]  /*4d00*/  FSEL R21, -R19, -0.4999999701976776123, !P0 ;  /* 0xbeffffff13157808 */ /* 0x000fe20004000100 */
[C---:B------:R-:W-:Y:S01]  /*4d10*/  FFMA R20, R3.reuse, R20, R70 ;  /* 0x0000001403147223 */ /* 0x040fe20000000046 */
[----:B------:R-:W-:Y:S01]  /*4d20*/  MOV R70, R59 ;  /* 0x0000003b00467202 */ /* 0x000fe20000000f00 */
[C---:B------:R-:W-:Y:S02]  /*4d30*/  FFMA R73, R3.reuse, R2, RZ ;  /* 0x0000000203497223 */ /* 0x040fe400000000ff */
[----:B------:R-:W-:-:S04]  /*4d40*/  FFMA R20, R3, R20, R21 ;  /* 0x0000001403147223 */ /* 0x000fc80000000015 */
[----:B------:R-:W-:-:S04]  /*4d50*/  FFMA R73, R73, R20, R2 ;  /* 0x0000001449497223 */ /* 0x000fc80000000002 */
[----:B------:R-:W-:Y:S01]  /*4d60*/  @P2 FADD R73, RZ, -R73 ;  /* 0x80000049ff492221 */ /* 0x000fe20000000000 */
[----:B------:R-:W-:Y:S06]  /*4d70*/  @P1 BRA `(.L_x_79) ;  /* 0x0000000000a81947 */ /* 0x000fec0003800000 */
[----:B------:R-:W-:Y:S02]  /*4d80*/  HFMA2 R72, -RZ, RZ, 0, 0 ;  /* 0x00000000ff487431 */ /* 0x000fe400000001ff */
[----:B------:R-:W-:Y:S01]  /*4d90*/  IMAD.MOV.U32 R69, RZ, RZ, RZ ;  /* 0x000000ffff457224 */ /* 0x000fe200078e00ff */
[----:B------:R-:W-:-:S06]  /*4da0*/  UMOV UR4, URZ ;  /* 0x000000ff00047c82 */ /* 0x000fcc0008000000 */
.L_x_80:
[----:B0-----:R-:W0:Y:S02]  /*4db0*/  LDC.64 R2, c[0x4][RZ] ;  /* 0x01000000ff027b82 */ /* 0x001e240000000a00 */
[----:B0-----:R-:W-:-:S06]  /*4dc0*/  IMAD.WIDE.U32 R2, R69, 0x4, R2 ;  /* 0x0000000445027825 */ /* 0x001fcc00078e0002 */
        /* <DEDUP_REMOVED lines=17> */
[----:B--2---:R-:W-:Y:S02]  /*4ee0*/  @P0 SHF.L.U32 R2, R69, R12, RZ ;  /* 0x0000000c45020219 */ /* 0x004fe400000006ff */
[----:B---3--:R-:W-:Y:S02]  /*4ef0*/  @P0 SHF.R.U32.HI R21, RZ, R56, R3 ;  /* 0x00000038ff150219 */ /* 0x008fe40000011603 */
        /* <DEDUP_REMOVED lines=8> */
[----:B------:R-:W-:Y:S02]  /*4f80*/  LOP3.LUT R71, R70, R15, RZ, 0x3c, !PT ;  /* 0x0000000f46477212 */ /* 0x000fe400078e3cff */
        /* <DEDUP_REMOVED lines=8> */
[----:B01----:R-:W-:-:S07]  /*5010*/  FSEL R69, -R20, R20, !P0 ;  /* 0x0000001414457208 */ /* 0x003fce0004000100 */
.L_x_79:
[----:B------:R-:W-:Y:S05]  /*5020*/  BSYNC.RECONVERGENT B1 ;  /* 0x0000000000017941 */ /* 0x000fea0003800200 */
.L_x_78:
[----:B------:R-:W-:Y:S01]  /*5030*/  FMUL R3, R69, R69 ;  /* 0x0000004545037220 */ /* 0x000fe20000400000 */
[C---:B------:R-:W-:Y:S01]  /*5040*/  LOP3.LUT R20, R70.reuse, 0x1, RZ, 0xc0, !PT ;  /* 0x0000000146147812 */ /* 0x040fe200078ec0ff */
[----:B------:R-:W-:Y:S01]  /*5050*/  BSSY.RECONVERGENT B1, `(.L_x_81) ;  /* 0x0000049000017945 */ /* 0x000fe20003800200 */
[----:B------:R-:W-:Y:S01]  /*5060*/  LOP3.LUT P2, RZ, R70, 0x2, RZ, 0xc0, !PT ;  /* 0x0000000246ff7812 */ /* 0x000fe2000784c0ff */
[----:B------:R-:W-:Y:S01]  /*5070*/  FFMA R2, R3, R23, -0.0013887860113754868507 ;  /* 0xbab607ed03027423 */ /* 0x000fe20000000017 */
[----:B------:R-:W-:Y:S02]  /*5080*/  ISETP.NE.U32.AND P0, PT, R20, 0x1, PT ;  /* 0x000000011400780c */ /* 0x000fe40003f05070 */
[----:B------:R-:W-:Y:S02]  /*5090*/  ISETP.NE.AND P3, PT, R24, RZ, PT ;  /* 0x000000ff1800720c */ /* 0x000fe40003f65270 */
        /* <DEDUP_REMOVED lines=9> */
[----:B------:R-:W-:Y:S01]  /*5130*/  FADD R20, -R60, R5 ;  /* 0x000000053c147221 */ /* 0x000fe20000000100 */
[----:B------:R-:W-:Y:S02]  /*5140*/  FFMA R21, R61, R14, 0.0099999997764825820923 ;  /* 0x3c23d70a3d157423 */ /* 0x000fe4000000000e */
[----:B------:R-:W-:-:S04]  /*5150*/  @P2 FADD R2, RZ, -R2 ;  /* 0x80000002ff022221 */ /* 0x000fc80000000000 */
[C---:B------:R-:W-:Y:S01]  /*5160*/  FMUL R70, R2.reuse, R3 ;  /* 0x0000000302467220 */ /* 0x040fe20000400000 */
[----:B------:R-:W-:-:S03]  /*5170*/  FMUL R2, R2, R20 ;  /* 0x0000001402027220 */ /* 0x000fc60000400000 */
[C---:B------:R-:W-:Y:S01]  /*5180*/  FFMA R70, R73.reuse, R20, R70 ;  /* 0x0000001449467223 */ /* 0x040fe20000000046 */
[----:B------:R-:W-:Y:S01]  /*5190*/  FFMA R3, R73, R3, -R2 ;  /* 0x0000000349037223 */ /* 0x000fe20000000802 */
[----:B------:R-:W-:-:S03]  /*51a0*/  MOV R20, R29 ;  /* 0x0000001d00147202 */ /* 0x000fc60000000f00 */
[----:B------:R-:W-:Y:S01]  /*51b0*/  FSETP.GEU.AND P0, PT, |R70|, R21, PT ;  /* 0x000000154600720b */ /* 0x000fe20003f0e200 */
[----:B------:R-:W-:-:S03]  /*51c0*/  IMAD.MOV.U32 R21, RZ, RZ, R40 ;  /* 0x000000ffff157224 */ /* 0x000fc600078e0028 */
[----:B------:R-:W-:-:S13]  /*51d0*/  FSETP.GEU.OR P0, PT, |R3|, R62, P0 ;  /* 0x0000003e0300720b */ /* 0x000fda000070e600 */
[----:B------:R-:W-:Y:S02]  /*51e0*/  @!P0 IMAD R2, R66, 0x8, R37 ;  /* 0x0000000842028824 */ /* 0x000fe400078e0225 */
[----:B------:R-:W-:Y:S01]  /*51f0*/  @!P0 FADD R65, R4, R65 ;  /* 0x0000004104418221 */ /* 0x000fe20000000000 */
[----:B------:R-:W-:Y:S01]  /*5200*/  @!P0 FADD R64, R5, R64 ;  /* 0x0000004005408221 */ /* 0x000fe20000000000 */
[----:B------:R-:W-:Y:S01]  /*5210*/  @!P0 IADD3 R66, PT, PT, R66, 0x1, RZ ;  /* 0x0000000142428810 */ /* 0x000fe20007ffe0ff */
[----:B------:R0:W-:Y:S01]  /*5220*/  @!P0 STL.64 [R2], R4 ;  /* 0x0000000402008387 */ /* 0x0001e20000100a00 */
[----:B------:R-:W-:Y:S05]  /*5230*/  @P3 BRA `(.L_x_82) ;  /* 0x0000000000a83947 */ /* 0x000fea0003800000 */
[----:B------:R-:W-:Y:S02]  /*5240*/  HFMA2 R21, -RZ, RZ, 0, 0 ;  /* 0x00000000ff157431 */ /* 0x000fe400000001ff */
[----:B------:R-:W-:Y:S01]  /*5250*/  IMAD.MOV.U32 R69, RZ, RZ, RZ ;  /* 0x000000ffff457224 */ /* 0x000fe200078e00ff */
[----:B------:R-:W-:-:S06]  /*5260*/  UMOV UR4, URZ ;  /* 0x000000ff00047c82 */ /* 0x000fcc0008000000 */
.L_x_83:
        /* <DEDUP_REMOVED lines=15> */
[----:B-1----:R-:W4:Y:S01]  /*5360*/  @P0 LDL R20, [R25+0x10] ;  /* 0x0000100019140983 */ /* 0x002f220000100800 */
[----:B------:R-:W-:Y:S01]  /*5370*/  UMOV UR4, 0x54442d19 ;  /* 0x54442d1900047882 */ /* 0x000fe20000000000 */
[----:B------:R-:W-:Y:S01]  /*5380*/  UMOV UR5, 0x3bf921fb ;  /* 0x3bf921fb00057882 */ /* 0x000fe20000000000 */
[----:B------:R-:W-:-:S02]  /*5390*/  ISETP.GE.AND P2, PT, R33, RZ, PT ;  /* 0x000000ff2100720c */ /* 0x000fc40003f46270 */
[-C--:B--2---:R-:W-:Y:S02]  /*53a0*/  @P0 SHF.L.U32 R5, R2, R30.reuse, RZ ;  /* 0x0000001e02050219 */ /* 0x084fe400000006ff */
        /* <DEDUP_REMOVED lines=10> */
[----:B------:R-:W1:Y:S02]  /*5450*/  I2F.F64.S64 R2, R2 ;  /* 0x0000000200027312 */ /* 0x000e640000301c00 */
[----:B-1----:R-:W-:Y:S01]  /*5460*/  DMUL R4, R2, UR4 ;  /* 0x0000000402047c28 */ /* 0x002fe20008000000 */
[----:B------:R-:W-:Y:S02]  /*5470*/  SHF.R.U32.HI R21, RZ, 0x1e, R21 ;  /* 0x0000001eff157819 */ /* 0x000fe40000011615 */
[----:B0-----:R-:W-:-:S07]  /*5480*/  LOP3.LUT R69, R20, R33, RZ, 0x3c, !PT ;  /* 0x0000002114457212 */ /* 0x001fce00078e3cff */
[----:B------:R-:W0:Y:S01]  /*5490*/  F2F.F32.F64 R4, R4 ;  /* 0x0000000400047310 */ /* 0x000e220000301000 */
[----:B------:R-:W-:Y:S02]  /*54a0*/  LEA.HI R20, R20, R21, RZ, 0x1 ;  /* 0x0000001514147211 */ /* 0x000fe400078f08ff */
[----:B------:R-:W-:-:S03]  /*54b0*/  ISETP.GE.AND P0, PT, R69, RZ, PT ;  /* 0x000000ff4500720c */ /* 0x000fc60003f06270 */
[----:B------:R-:W-:Y:S01]  /*54c0*/  @!P2 IMAD.MOV R20, RZ, RZ, -R20 ;  /* 0x000000ffff14a224 */ /* 0x000fe200078e0a14 */
[----:B0-----:R-:W-:-:S09]  /*54d0*/  FSEL R21, -R4, R4, !P0 ;  /* 0x0000000404157208 */ /* 0x001fd20004000100 */
.L_x_82:
[----:B------:R-:W-:Y:S05]  /*54e0*/  BSYNC.RECONVERGENT B1 ;  /* 0x0000000000017941 */ /* 0x000fea0003800200 */
.L_x_81:
[----:B------:R-:W-:Y:S01]  /*54f0*/  FMUL R3, R21, R21 ;  /* 0x0000001515037220 */ /* 0x000fe20000400000 */
[C---:B0-----:R-:W-:Y:S01]  /*5500*/  LOP3.LUT R4, R20.reuse, 0x1, RZ, 0xc0, !PT ;  /* 0x0000000114047812 */ /* 0x041fe200078ec0ff */
[----:B------:R-:W-:Y:S01]  /*5510*/  BSSY.RECONVERGENT B1, `(.L_x_84) ;  /* 0x000003c000017945 */ /* 0x000fe20003800200 */
[----:B------:R-:W-:Y:S01]  /*5520*/  IADD3 R5, PT, PT, R20, 0x1, RZ ;  /* 0x0000000114057810 */ /* 0x000fe20007ffe0ff */
[----:B------:R-:W-:Y:S01]  /*5530*/  FFMA R2, R3, R23, -0.0013887860113754868507 ;  /* 0xbab607ed03027423 */ /* 0x000fe20000000017 */
[----:B------:R-:W-:Y:S02]  /*5540*/  ISETP.NE.U32.AND P0, PT, R4, 0x1, PT ;  /* 0x000000010400780c */ /* 0x000fe40003f05070 */
[----:B------:R-:W-:Y:S02]  /*5550*/  ISETP.NE.AND P3, PT, R24, RZ, PT ;  /* 0x000000ff1800720c */ /* 0x000fe40003f65270 */
[----:B------:R-:W-:Y:S02]  /*5560*/  FSEL R4, R2, -0.00019574658654164522886, P0 ;  /* 0xb94d415302047808 */ /* 0x000fe40000000000 */
[----:B------:R-:W-:-:S02]  /*5570*/  FSEL R20, R22, 0.041666727513074874878, !P0 ;  /* 0x3d2aaabb16147808 */ /* 0x000fc40004000000 */
[----:B------:R-:W-:Y:S02]  /*5580*/  FSEL R2, R21, 1, !P0 ;  /* 0x3f80000015027808 */ /* 0x000fe40004000000 */
[----:B------:R-:W-:Y:S01]  /*5590*/  LOP3.LUT P2, RZ, R5, 0x2, RZ, 0xc0, !PT ;  /* 0x0000000205ff7812 */ /* 0x000fe2000784c0ff */
[----:B------:R-:W-:Y:S01]  /*55a0*/  FFMA R4, R3, R4, R20 ;  /* 0x0000000403047223 */ /* 0x000fe20000000014 */
[----:B------:R-:W-:Y:S01]  /*55b0*/  FSEL R21, -R19, -0.4999999701976776123, !P0 ;  /* 0xbeffffff13157808 */ /* 0x000fe20004000100 */
[----:B------:R-:W-:Y:S01]  /*55c0*/  FFMA R5, R3, R2, RZ ;  /* 0x0000000203057223 */ /* 0x000fe200000000ff */
[----:B------:R-:W-:-:S03]  /*55d0*/  IMAD.MOV.U32 R20, RZ, RZ, R29 ;  /* 0x000000ffff147224 */ /* 0x000fc600078e001d */
[----:B------:R-:W-:Y:S01]  /*55e0*/  FFMA R4, R3, R4, R21 ;  /* 0x0000000403047223 */ /* 0x000fe20000000015 */
[----:B------:R-:W-:-:S03]  /*55f0*/  MOV R21, R40 ;  /* 0x0000002800157202 */ /* 0x000fc60000000f00 */
[----:B------:R-:W-:-:S04]  /*5600*/  FFMA R70, R5, R4, R2 ;  /* 0x0000000405467223 */ /* 0x000fc80000000002 */
[----:B------:R-:W-:Y:S01]  /*5610*/  @P2 FADD R70, RZ, -R70 ;  /* 0x80000046ff462221 */ /* 0x000fe20000000000 */
[----:B------:R-:W-:Y:S06]  /*5620*/  @P3 BRA `(.L_x_85) ;  /* 0x0000000000a83947 */ /* 0x000fec0003800000 */
[----:B------:R-:W-:Y:S02]  /*5630*/  HFMA2 R21, -RZ, RZ, 0, 0 ;  /* 0x00000000ff157431 */ /* 0x000fe400000001ff */
[----:B------:R-:W-:Y:S01]  /*5640*/  IMAD.MOV.U32 R69, RZ, RZ, RZ ;  /* 0x000000ffff457224 */ /* 0x000fe200078e00ff */
[----:B------:R-:W-:-:S06]  /*5650*/  UMOV UR4, URZ ;  /* 0x000000ff00047c82 */ /* 0x000fcc0008000000 */
.L_x_86:
        /* <DEDUP_REMOVED lines=30> */
[----:B------:R-:W0:Y:S02]  /*5840*/  I2F.F64.S64 R2, R2 ;  /* 0x0000000200027312 */ /* 0x000e240000301c00 */
        /* <DEDUP_REMOVED lines=8> */
.L_x_85:
[----:B------:R-:W-:Y:S05]  /*58d0*/  BSYNC.RECONVERGENT B1 ;  /* 0x0000000000017941 */ /* 0x000fea0003800200 */
.L_x_84:
[----:B------:R-:W-:Y:S01]  /*58e0*/  FMUL R3, R21, R21 ;  /* 0x0000001515037220 */ /* 0x000fe20000400000 */
[C---:B------:R-:W-:Y:S01]  /*58f0*/  LOP3.LUT R4, R20.reuse, 0x1, RZ, 0xc0, !PT ;  /* 0x0000000114047812 */ /* 0x040fe200078ec0ff */
[----:B------:R-:W-:Y:S01]  /*5900*/  BSSY.RECONVERGENT B1, `(.L_x_87) ;  /* 0x0000047000017945 */ /* 0x000fe20003800200 */
[----:B------:R-:W-:Y:S01]  /*5910*/  LOP3.LUT P2, RZ, R20, 0x2, RZ, 0xc0, !PT ;  /* 0x0000000214ff7812 */ /* 0x000fe2000784c0ff */
[----:B------:R-:W-:Y:S01]  /*5920*/  FFMA R2, R3, R23, -0.0013887860113754868507 ;  /* 0xbab607ed03027423 */ /* 0x000fe20000000017 */
[----:B------:R-:W-:Y:S01]  /*5930*/  ISETP.NE.U32.AND P0, PT, R4, 0x1, PT ;  /* 0x000000010400780c */ /* 0x000fe20003f05070 */
[----:B------:R-:W-:-:S03]  /*5940*/  IMAD.MOV.U32 R20, RZ, RZ, R59 ;  /* 0x000000ffff147224 */ /* 0x000fc600078e003b */
[----:B------:R-:W-:Y:S02]  /*5950*/  FSEL R4, R2, -0.00019574658654164522886, !P0 ;  /* 0xb94d415302047808 */ /* 0x000fe40004000000 */
[----:B------:R-:W-:Y:S02]  /*5960*/  FSEL R72, R22, 0.041666727513074874878, P0 ;  /* 0x3d2aaabb16487808 */ /* 0x000fe40000000000 */
        /* <DEDUP_REMOVED lines=8> */
[----:B------:R-:W-:-:S04]  /*59f0*/  @P2 FADD R2, RZ, -R2 ;  /* 0x80000002ff022221 */ /* 0x000fc80000000000 */
[C---:B------:R-:W-:Y:S01]  /*5a00*/  FMUL R21, R2.reuse, R3 ;  /* 0x0000000302157220 */ /* 0x040fe20000400000 */
[----:B------:R-:W-:-:S03]  /*5a10*/  FMUL R2, R2, R5 ;  /* 0x0000000502027220 */ /* 0x000fc60000400000 */
[C---:B------:R-:W-:Y:S01]  /*5a20*/  FFMA R21, R70.reuse, R5, R21 ;  /* 0x0000000546157223 */ /* 0x040fe20000000015 */
[----:B------:R-:W-:-:S04]  /*5a30*/  FFMA R3, R70, R3, -R2 ;  /* 0x0000000346037223 */ /* 0x000fc80000000802 */
[----:B------:R-:W-:Y:S02]  /*5a40*/  FSETP.GEU.AND P0, PT, |R21|, R36, PT ;  /* 0x000000241500720b */ /* 0x000fe40003f0e200 */
[----:B------:R-:W-:Y:S02]  /*5a50*/  MOV R21, R67 ;  /* 0x0000004300157202 */ /* 0x000fe40000000f00 */
[----:B------:R-:W-:-:S13]  /*5a60*/  FSETP.GEU.OR P0, PT, |R3|, R34, P0 ;  /* 0x000000220300720b */ /* 0x000fda000070e600 */
[----:B------:R-:W-:Y:S01]  /*5a70*/  @!P0 LEA R2, R66, R37, 0x3 ;  /* 0x0000002542028211 */ /* 0x000fe200078e18ff */
[----:B------:R-:W-:Y:S01]  /*5a80*/  @!P0 FADD R65, R54, R65 ;  /* 0x0000004136418221 */ /* 0x000fe20000000000 */
[----:B------:R-:W-:Y:S01]  /*5a90*/  @!P0 FADD R64, R55, R64 ;  /* 0x0000004037408221 */ /* 0x000fe20000000000 */
[----:B------:R-:W-:Y:S02]  /*5aa0*/  @!P0 VIADD R66, R66, 0x1 ;  /* 0x0000000142428836 */ /* 0x000fe40000000000 */
[----:B------:R0:W-:Y:S01]  /*5ab0*/  @!P0 STL.64 [R2], R54 ;  /* 0x0000003602008387 */ /* 0x0001e20000100a00 */
[----:B------:R-:W-:Y:S05]  /*5ac0*/  @P1 BRA `(.L_x_88) ;  /* 0x0000000000a81947 */ /* 0x000fea0003800000 */
[----:B0-----:R-:W-:Y:S02]  /*5ad0*/  HFMA2 R54, -RZ, RZ, 0, 0 ;  /* 0x00000000ff367431 */ /* 0x001fe400000001ff */
[----:B------:R-:W-:Y:S01]  /*5ae0*/  IMAD.MOV.U32 R21, RZ, RZ, RZ ;  /* 0x000000ffff157224 */ /* 0x000fe200078e00ff */
[----:B------:R-:W-:-:S06]  /*5af0*/  UMOV UR4, URZ ;  /* 0x000000ff00047c82 */ /* 0x000fcc0008000000 */
.L_x_89:
        /* <DEDUP_REMOVED lines=39> */
.L_x_88:
[----:B------:R-:W-:Y:S05]  /*5d70*/  BSYNC.RECONVERGENT B1 ;  /* 0x0000000000017941 */ /* 0x000fea0003800200 */
.L_x_87:
[----:B------:R-:W-:Y:S01]  /*5d80*/  FMUL R3, R21, R21 ;  /* 0x0000001515037220 */ /* 0x000fe20000400000 */
[C---:B------:R-:W-:Y:S01]  /*5d90*/  LOP3.LUT R4, R20.reuse, 0x1, RZ, 0xc0, !PT ;  /* 0x0000000114047812 */ /* 0x040fe200078ec0ff */
[----:B------:R-:W-:Y:S01]  /*5da0*/  VIADD R5, R20, 0x1 ;  /* 0x0000000114057836 */ /* 0x000fe20000000000 */
[----:B------:R-:W-:Y:S01]  /*5db0*/  BSSY.RECONVERGENT B1, `(.L_x_90) ;  /* 0x000003a000017945 */ /* 0x000fe20003800200 */
[----:B0-----:R-:W-:Y:S01]  /*5dc0*/  FFMA R2, R3, R23, -0.0013887860113754868507 ;  /* 0xbab607ed03027423 */ /* 0x001fe20000000017 */
[----:B------:R-:W-:Y:S02]  /*5dd0*/  ISETP.NE.U32.AND P0, PT, R4, 0x1, PT ;  /* 0x000000010400780c */ /* 0x000fe40003f05070 */
        /* <DEDUP_REMOVED lines=16> */
.L_x_92:
        /* <DEDUP_REMOVED lines=39> */
.L_x_91:
[----:B------:R-:W-:Y:S05]  /*6150*/  BSYNC.RECONVERGENT B1 ;  /* 0x0000000000017941 */ /* 0x000fea0003800200 */
.L_x_90:
        /* <DEDUP_REMOVED lines=14> */
[----:B------:R-:W-:Y:S01]  /*6240*/  FADD R3, -R49, R6 ;  /* 0x0000000631037221 */ /* 0x000fe20000000100 */
[----:B------:R-:W-:Y:S02]  /*6250*/  IMAD.MOV.U32 R21, RZ, RZ, R40 ;  /* 0x000000ffff157224 */ /* 0x000fe400078e0028 */
[----:B------:R-:W-:Y:S01]  /*6260*/  FFMA R2, R5, R4, R2 ;  /* 0x0000000405027223 */ /* 0x000fe20000000002 */
[----:B------:R-:W-:Y:S01]  /*6270*/  FADD R4, -R60, R7 ;  /* 0x000000073c047221 */ /* 0x000fe20000000100 */
[----:B------:R-:W-:-:S02]  /*6280*/  FFMA R5, R61, R14, 0.0099999997764825820923 ;  /* 0x3c23d70a3d057423 */ /* 0x000fc4000000000e */
        /* <DEDUP_REMOVED lines=8> */
[----:B------:R-:W-:Y:S02]  /*6310*/  @!P0 IMAD R2, R66, 0x8, R37 ;  /* 0x0000000842028824 */ /* 0x000fe400078e0225 */
[----:B------:R-:W-:Y:S01]  /*6320*/  @!P0 FADD R65, R6, R65 ;  /* 0x0000004106418221 */ /* 0x000fe20000000000 */
[----:B------:R-:W-:Y:S01]  /*6330*/  @!P0 FADD R64, R7, R64 ;  /* 0x0000004007408221 */ /* 0x000fe20000000000 */
[----:B------:R-:W-:Y:S01]  /*6340*/  @!P0 IADD3 R66, PT, PT, R66, 0x1, RZ ;  /* 0x0000000142428810 */ /* 0x000fe20007ffe0ff */
[----:B------:R0:W-:Y:S01]  /*6350*/  @!P0 STL.64 [R2], R6 ;  /* 0x0000000602008387 */ /* 0x0001e20000100a00 */
[----:B------:R-:W-:Y:S05]  /*6360*/  @P3 BRA `(.L_x_94) ;  /* 0x0000000000a83947 */ /* 0x000fea0003800000 */
[----:B0-----:R-:W-:Y:S02]  /*6370*/  HFMA2 R7, -RZ, RZ, 0, 0 ;  /* 0x00000000ff077431 */ /* 0x001fe400000001ff */
[----:B------:R-:W-:Y:S01]  /*6380*/  IMAD.MOV.U32 R20, RZ, RZ, RZ ;  /* 0x000000ffff147224 */ /* 0x000fe200078e00ff */
[----:B------:R-:W-:-:S06]  /*6390*/  UMOV UR4, URZ ;  /* 0x000000ff00047c82 */ /* 0x000fcc0008000000 */
.L_x_95:
        /* <DEDUP_REMOVED lines=32> */
[----:B-1----:R-:W-:Y:S02]  /*65a0*/  LOP3.LUT R20, R6, R33, RZ, 0x3c, !PT ;  /* 0x0000002106147212 */ /* 0x002fe400078e3cff */
[----:B------:R-:W-:-:S07]  /*65b0*/  SHF.R.U32.HI R7, RZ, 0x1e, R7 ;  /* 0x0000001eff077819 */ /* 0x000fce0000011607 */
[----:B------:R-:W0:Y:S01]  /*65c0*/  F2F.F32.F64 R4, R4 ;  /* 0x0000000400047310 */ /* 0x000e220000301000 */
[----:B------:R-:W-:Y:S02]  /*65d0*/  ISETP.GE.AND P0, PT, R20, RZ, PT ;  /* 0x000000ff1400720c */ /* 0x000fe40003f06270 */
[----:B------:R-:W-:-:S05]  /*65e0*/  LEA.HI R20, R6, R7, RZ, 0x1 ;  /* 0x0000000706147211 */ /* 0x000fca00078f08ff */
[----:B------:R-:W-:Y:S01]  /*65f0*/  @!P2 IMAD.MOV R20, RZ, RZ, -R20 ;  /* 0x000000ffff14a224 */ /* 0x000fe200078e0a14 */
[----:B0-----:R-:W-:-:S07]  /*6600*/  FSEL R21, -R4, R4, !P0 ;  /* 0x0000000404157208 */ /* 0x001fce0004000100 */
.L_x_94:
[----:B------:R-:W-:Y:S05]  /*6610*/  BSYNC.RECONVERGENT B1 ;  /* 0x0000000000017941 */ /* 0x000fea0003800200 */
.L_x_93:
[----:B------:R-:W-:Y:S01]  /*6620*/  FMUL R3, R21, R21 ;  /* 0x0000001515037220 */ /* 0x000fe20000400000 */
[C---:B------:R-:W-:Y:S01]  /*6630*/  LOP3.LUT R4, R20.reuse, 0x1, RZ, 0xc0, !PT ;  /* 0x0000000114047812 */ /* 0x040fe200078ec0ff */
[----:B------:R-:W-:Y:S01]  /*6640*/  BSSY.RECONVERGENT B1, `(.L_x_96) ;  /* 0x000003c000017945 */ /* 0x000fe20003800200 */
[----:B------:R-:W-:Y:S01]  /*6650*/  IADD3 R5, PT, PT, R20, 0x1, RZ ;  /* 0x0000000114057810 */ /* 0x000fe20007ffe0ff */
[----:B0-----:R-:W-:Y:S01]  /*6660*/  FFMA R2, R3, R23, -0.0013887860113754868507 ;  /* 0xbab607ed03027423 */ /* 0x001fe20000000017 */
[----:B------:R-:W-:Y:S02]  /*6670*/  ISETP.NE.U32.AND P0, PT, R4, 0x1, PT ;  /* 0x000000010400780c */ /* 0x000fe40003f05070 */
[----:B------:R-:W-:Y:S02]  /*6680*/  ISETP.NE.AND P3, PT, R24, RZ, PT ;  /* 0x000000ff1800720c */ /* 0x000fe40003f65270 */
[----:B------:R-:W-:Y:S02]  /*6690*/  FSEL R4, R2, -0.00019574658654164522886, P0 ;  /* 0xb94d415302047808 */ /* 0x000fe40000000000 */
[----:B------:R-:W-:-:S02]  /*66a0*/  FSEL R6, R22, 0.041666727513074874878, !P0 ;  /* 0x3d2aaabb16067808 */ /* 0x000fc40004000000 */
[----:B------:R-:W-:Y:S02]  /*66b0*/  LOP3.LUT P2, RZ, R5, 0x2, RZ, 0xc0, !PT ;  /* 0x0000000205ff7812 */ /* 0x000fe4000784c0ff */
[----:B------:R-:W-:Y:S01]  /*66c0*/  FSEL R2, R21, 1, !P0 ;  /* 0x3f80000015027808 */ /* 0x000fe20004000000 */
[----:B------:R-:W-:Y:S01]  /*66d0*/  FFMA R4, R3, R4, R6 ;  /* 0x0000000403047223 */ /* 0x000fe20000000006 */
[----:B------:R-:W-:Y:S01]  /*66e0*/  FSEL R5, -R19, -0.4999999701976776123, !P0 ;  /* 0xbeffffff13057808 */ /* 0x000fe20004000100 */
[----:B------:R-:W-:Y:S01]  /*66f0*/  IMAD.MOV.U32 R6, RZ, RZ, R29 ;  /* 0x000000ffff067224 */ /* 0x000fe200078e001d */
        /* <DEDUP_REMOVED lines=9> */
.L_x_98:
        /* <DEDUP_REMOVED lines=39> */
.L_x_97:
[----:B------:R-:W-:Y:S05]  /*6a00*/  BSYNC.RECONVERGENT B1 ;  /* 0x0000000000017941 */ /* 0x000fea0003800200 */
.L_x_96:
[----:B------:R-:W-:Y:S01]  /*6a10*/  FMUL R3, R7, R7 ;  /* 0x0000000707037220 */ /* 0x000fe20000400000 */
[C---:B------:R-:W-:Y:S01]  /*6a20*/  LOP3.LUT R4, R6.reuse, 0x1, RZ, 0xc0, !PT ;  /* 0x0000000106047812 */ /* 0x040fe200078ec0ff */
[----:B------:R-:W-:Y:S01]  /*6a30*/  BSSY.RECONVERGENT B1, `(.L_x_99) ;  /* 0x0000047000017945 */ /* 0x000fe20003800200 */
[----:B------:R-:W-:Y:S01]  /*6a40*/  LOP3.LUT P2, RZ, R6, 0x2, RZ, 0xc0, !PT ;  /* 0x0000000206ff7812 */ /* 0x000fe2000784c0ff */
[----:B------:R-:W-:Y:S01]  /*6a50*/  FFMA R2, R3, R23, -0.0013887860113754868507 ;  /* 0xbab607ed03027423 */ /* 0x000fe20000000017 */
[----:B------:R-:W-:-:S04]  /*6a60*/  ISETP.NE.U32.AND P0, PT, R4, 0x1, PT ;  /* 0x000000010400780c */ /* 0x000fc80003f05070 */
[----:B------:R-:W-:Y:S02]  /*6a70*/  FSEL R4, R2, -0.00019574658654164522886, !P0 ;  /* 0xb94d415302047808 */ /* 0x000fe40004000000 */
[----:B------:R-:W-:Y:S02]  /*6a80*/  FSEL R20, R22, 0.041666727513074874878, P0 ;  /* 0x3d2aaabb16147808 */ /* 0x000fe40000000000 */
[----:B------:R-:W-:Y:S02]  /*6a90*/  FSEL R2, R7, 1, P0 ;  /* 0x3f80000007027808 */ /* 0x000fe40000000000 */
[----:B------:R-:W-:Y:S01]  /*6aa0*/  FSEL R7, -R19, -0.4999999701976776123, P0 ;  /* 0xbeffffff13077808 */ /* 0x000fe20000000100 */
[C---:B------:R-:W-:Y:S02]  /*6ab0*/  FFMA R4, R3.reuse, R4, R20 ;  /* 0x0000000403047223 */ /* 0x040fe40000000014 */
[C---:B------:R-:W-:Y:S02]  /*6ac0*/  FFMA R5, R3.reuse, R2, RZ ;  /* 0x0000000203057223 */ /* 0x040fe400000000ff */
[----:B------:R-:W-:Y:S01]  /*6ad0*/  FFMA R4, R3, R4, R7 ;  /* 0x0000000403047223 */ /* 0x000fe20000000007 */
[----:B------:R-:W-:Y:S01]  /*6ae0*/  FADD R3, -R43, R52 ;  /* 0x000000342b037221 */ /* 0x000fe20000000100 */
[----:B------:R-:W-:-:S02]  /*6af0*/  MOV R7, R67 ;  /* 0x0000004300077202 */ /* 0x000fc40000000f00 */
[----:B------:R-:W-:Y:S01]  /*6b00*/  FFMA R2, R5, R4, R2 ;  /* 0x0000000405027223 */ /* 0x000fe20000000002 */
[----:B------:R-:W-:-:S03]  /*6b10*/  FADD R4, -R44, R53 ;  /* 0x000000352c047221 */ /* 0x000fc60000000100 */
[----:B------:R-:W-:-:S04]  /*6b20*/  @P2 FADD R2, RZ, -R2 ;  /* 0x80000002ff022221 */ /* 0x000fc80000000000 */
[C---:B------:R-:W-:Y:S01]  /*6b30*/  FMUL R6, R2.reuse, R3 ;  /* 0x0000000302067220 */ /* 0x040fe20000400000 */
[----:B------:R-:W-:-:S03]  /*6b40*/  FMUL R2, R2, R4 ;  /* 0x0000000402027220 */ /* 0x000fc60000400000 */
[C---:B------:R-:W-:Y:S01]  /*6b50*/  FFMA R5, R21.reuse, R4, R6 ;  /* 0x0000000415057223 */ /* 0x040fe20000000006 */
[----:B------:R-:W-:Y:S01]  /*6b60*/  FFMA R3, R21, R3, -R2 ;  /* 0x0000000315037223 */ /* 0x000fe20000000802 */
[----:B------:R-:W-:-:S03]  /*6b70*/  IMAD.MOV.U32 R6, RZ, RZ, R59 ;  /* 0x000000ffff067224 */ /* 0x000fc600078e003b */
[----:B------:R-:W-:-:S04]  /*6b80*/  FSETP.GEU.AND P0, PT, |R5|, R36, PT ;  /* 0x000000240500720b */ /* 0x000fc80003f0e200 */
[----:B------:R-:W-:-:S13]  /*6b90*/  FSETP.GEU.OR P0, PT, |R3|, R34, P0 ;  /* 0x000000220300720b */ /* 0x000fda000070e600 */
[----:B------:R-:W-:Y:S01]  /*6ba0*/  @!P0 LEA R2, R66, R37, 0x3 ;  /* 0x0000002542028211 */ /* 0x000fe200078e18ff */
[----:B------:R-:W-:Y:S01]  /*6bb0*/  @!P0 FADD R65, R52, R65 ;  /* 0x0000004134418221 */ /* 0x000fe20000000000 */
[----:B------:R-:W-:Y:S01]  /*6bc0*/  @!P0 FADD R64, R53, R64 ;  /* 0x0000004035408221 */ /* 0x000fe20000000000 */
[----:B------:R-:W-:Y:S02]  /*6bd0*/  @!P0 VIADD R66, R66, 0x1 ;  /* 0x0000000142428836 */ /* 0x000fe40000000000 */
[----:B------:R0:W-:Y:S01]  /*6be0*/  @!P0 STL.64 [R2], R52 ;  /* 0x0000003402008387 */ /* 0x0001e20000100a00 */
[----:B------:R-:W-:Y:S05]  /*6bf0*/  @P1 BRA `(.L_x_100) ;  /* 0x0000000000a81947 */ /* 0x000fea0003800000 */
[----:B------:R-:W-:Y:S02]  /*6c00*/  HFMA2 R20, -RZ, RZ, 0, 0 ;  /* 0x00000000ff147431 */ /* 0x000fe400000001ff */
[----:B------:R-:W-:Y:S01]  /*6c10*/  IMAD.MOV.U32 R7, RZ, RZ, RZ ;  /* 0x000000ffff077224 */ /* 0x000fe200078e00ff */
[----:B------:R-:W-:-:S06]  /*6c20*/  UMOV UR4, URZ ;  /* 0x000000ff00047c82 */ /* 0x000fcc0008000000 */
.L_x_101:
[----:B0-----:R-:W0:Y:S02]  /*6c30*/  LDC.64 R2, c[0x4][RZ] ;  /* 0x01000000ff027b82 */ /* 0x001e240000000a00 */
[----:B0-----:R-:W-:-:S05]  /*6c40*/  IMAD.WIDE.U32 R4, R7, 0x4, R2 ;  /* 0x0000000407047825 */ /* 0x001fca00078e0002 */
[----:B------:R-:W2:Y:S01]  /*6c50*/  LDG.E.CONSTANT R2, desc[UR6][R4.64] ;  /* 0x0000000604027981 */ /* 0x000ea2000c1e9900 */
[C---:B-1----:R-:W-:Y:S02]  /*6c60*/  LEA R6, R7.reuse, UR8, 0x2 ;  /* 0x0000000807067c11 */ /* 0x042fe4000f8e10ff */
        /* <DEDUP_REMOVED lines=25> */
[----:B0-----:R-:W-:Y:S02]  /*6e00*/  LOP3.LUT R20, R6, R15, RZ, 0x3c, !PT ;  /* 0x0000000f06147212 */ /* 0x001fe400078e3cff */
        /* <DEDUP_REMOVED lines=9> */
.L_x_100:
[----:B------:R-:W-:Y:S05]  /*6ea0*/  BSYNC.RECONVERGENT B1 ;  /* 0x0000000000017941 */ /* 0x000fea0003800200 */
.L_x_99:
        /* <DEDUP_REMOVED lines=9> */
[----:B------:R-:W-:Y:S02]  /*6f40*/  FSEL R2, R7, 1, !P0 ;  /* 0x3f80000007027808 */ /* 0x000fe40004000000 */
[----:B------:R-:W-:Y:S01]  /*6f50*/  FSEL R7, -R19, -0.4999999701976776123, !P0 ;  /* 0xbeffffff13077808 */ /* 0x000fe20004000100 */
[C---:B------:R-:W-:Y:S01]  /*6f60*/  FFMA R4, R3.reuse, R4, R6 ;  /* 0x0000000403047223 */ /* 0x040fe20000000006 */
[----:B------:R-:W-:Y:S01]  /*6f70*/  MOV R6, R59 ;  /* 0x0000003b00067202 */ /* 0x000fe20000000f00 */
[C---:B------:R-:W-:Y:S02]  /*6f80*/  FFMA R5, R3.reuse, R2, RZ ;  /* 0x0000000203057223 */ /* 0x040fe400000000ff */
[----:B------:R-:W-:Y:S01]  /*6f90*/  FFMA R4, R3, R4, R7 ;  /* 0x0000000403047223 */ /* 0x000fe20000000007 */
[----:B------:R-:W-:-:S03]  /*6fa0*/  IMAD.MOV.U32 R7, RZ, RZ, R67 ;  /* 0x000000ffff077224 */ /* 0x000fc600078e0043 */
[----:B------:R-:W-:-:S04]  /*6fb0*/  FFMA R52, R5, R4, R2 ;  /* 0x0000000405347223 */ /* 0x000fc80000000002 */
[----:B------:R-:W-:Y:S01]  /*6fc0*/  @P2 FADD R52, RZ, -R52 ;  /* 0x80000034ff342221 */ /* 0x000fe20000000000 */
[----:B------:R-:W-:Y:S06]  /*6fd0*/  @P1 BRA `(.L_x_103) ;  /* 0x0000000000a81947 */ /* 0x000fec0003800000 */
[----:B------:R-:W-:Y:S02]  /*6fe0*/  HFMA2 R20, -RZ, RZ, 0, 0 ;  /* 0x00000000ff147431 */ /* 0x000fe400000001ff */
[----:B------:R-:W-:Y:S01]  /*6ff0*/  IMAD.MOV.U32 R7, RZ, RZ, RZ ;  /* 0x000000ffff077224 */ /* 0x000fe200078e00ff */
[----:B------:R-:W-:-:S06]  /*7000*/  UMOV UR4, URZ ;  /* 0x000000ff00047c82 */ /* 0x000fcc0008000000 */
.L_x_104:
        /* <DEDUP_REMOVED lines=39> */
.L_x_103:
[----:B------:R-:W-:Y:S05]  /*7280*/  BSYNC.RECONVERGENT B1 ;  /* 0x0000000000017941 */ /* 0x000fea0003800200 */
.L_x_102:
        /* <DEDUP_REMOVED lines=11> */
[C---:B------:R-:W-:Y:S01]  /*7340*/  FFMA R4, R3.reuse, R4, R20 ;  /* 0x0000000403047223 */ /* 0x040fe20000000014 */
[----:B------:R-:W-:Y:S01]  /*7350*/  MOV R6, R29 ;  /* 0x0000001d00067202 */ /* 0x000fe20000000f00 */
        /* <DEDUP_REMOVED lines=10> */
[----:B------:R-:W-:-:S04]  /*7400*/  FFMA R3, R52, R3, -R2 ;  /* 0x0000000334037223 */ /* 0x000fc80000000802 */
        /* <DEDUP_REMOVED lines=10> */
[----:B0-----:R-:W-:Y:S01]  /*74b0*/  IMAD.MOV.U32 R8, RZ, RZ, RZ ;  /* 0x000000ffff087224 */ /* 0x001fe200078e00ff */
[----:B------:R-:W-:-:S06]  /*74c0*/  UMOV UR4, URZ ;  /* 0x000000ff00047c82 */ /* 0x000fcc0008000000 */
.L_x_107:
        /* <DEDUP_REMOVED lines=39> */
.L_x_106:
[----:B------:R-:W-:Y:S05]  /*7740*/  BSYNC.RECONVERGENT B1 ;  /* 0x0000000000017941 */ /* 0x000fea0003800200 */
.L_x_105:
        /* <DEDUP_REMOVED lines=23> */
.L_x_110:
        /* <DEDUP_REMOVED lines=39> */
.L_x_109:
[----:B------:R-:W-:Y:S05]  /*7b30*/  BSYNC.RECONVERGENT B1 ;  /* 0x0000000000017941 */ /* 0x000fea0003800200 */
.L_x_108:
        /* <DEDUP_REMOVED lines=34> */
.L_x_113:
        /* <DEDUP_REMOVED lines=15> */
[----:B------:R-:W1:Y:S01]  /*7e50*/  @P0 LDL R5, [R63+0x10] ;  /* 0x000010003f050983 */ /* 0x000e620000100800 */
[----:B------:R-:W-:Y:S01]  /*7e60*/  UMOV UR4, 0x54442d19 ;  /* 0x54442d1900047882 */ /* 0x000fe20000000000 */
[----:B------:R-:W-:Y:S01]  /*7e70*/  UMOV UR5, 0x3bf921fb ;  /* 0x3bf921fb00057882 */ /* 0x000fe20000000000 */
[----:B------:R-:W-:-:S02]  /*7e80*/  ISETP.GE.AND P2, PT, R15, RZ, PT ;  /* 0x000000ff0f00720c */ /* 0x000fc40003f46270 */
[-C--:B--2---:R-:W-:Y:S02]  /*7e90*/  @P0 SHF.L.U32 R2, R7, R12.reuse, RZ ;  /* 0x0000000c07020219 */ /* 0x084fe400000006ff */
[----:B---3--:R-:W-:Y:S02]  /*7ea0*/  @P0 SHF.L.U32 R4, R3, R12, RZ ;  /* 0x0000000c03040219 */ /* 0x008fe400000006ff */
[-C--:B-1----:R-:W-:Y:S02]  /*7eb0*/  @P0 SHF.R.U32.HI R9, RZ, R56.reuse, R5 ;  /* 0x00000038ff090219 */ /* 0x082fe40000011605 */
[----:B------:R-:W-:Y:S02]  /*7ec0*/  @P0 SHF.R.U32.HI R5, RZ, R56, R3 ;  /* 0x00000038ff050219 */ /* 0x000fe40000011603 */
[----:B------:R-:W-:-:S03]  /*7ed0*/  @P0 IADD3 R3, PT, PT, R4, R9, RZ ;  /* 0x0000000904030210 */ /* 0x000fc60007ffe0ff */
[----:B------:R-:W-:-:S05]  /*7ee0*/  @P0 IMAD.IADD R7, R2, 0x1, R5 ;  /* 0x0000000102070824 */ /* 0x000fca00078e0205 */
[C---:B------:R-:W-:Y:S01]  /*7ef0*/  SHF.L.W.U32.HI R6, R3.reuse, 0x2, R7 ;  /* 0x0000000203067819 */ /* 0x040fe20000010e07 */
[----:B------:R-:W-:-:S03]  /*7f00*/  IMAD.SHL.U32 R3, R3, 0x4, RZ ;  /* 0x0000000403037824 */ /* 0x000fc600078e00ff */
[----:B------:R-:W-:-:S04]  /*7f10*/  SHF.R.S32.HI R4, RZ, 0x1f, R6 ;  /* 0x0000001fff047819 */ /* 0x000fc80000011406 */
[C---:B------:R-:W-:Y:S02]  /*7f20*/  LOP3.LUT R2, R4.reuse, R3, RZ, 0x3c, !PT ;  /* 0x0000000304027212 */ /* 0x040fe400078e3cff */
[----:B------:R-:W-:-:S06]  /*7f30*/  LOP3.LUT R3, R4, R6, RZ, 0x3c, !PT ;  /* 0x0000000604037212 */ /* 0x000fcc00078e3cff */
[----:B------:R-:W1:Y:S02]  /*7f40*/  I2F.F64.S64 R2, R2 ;  /* 0x0000000200027312 */ /* 0x000e640000301c00 */
[----:B-1----:R-:W-:Y:S01]  /*7f50*/  DMUL R4, R2, UR4 ;  /* 0x0000000402047c28 */ /* 0x002fe20008000000 */
[----:B0-----:R-:W-:Y:S02]  /*7f60*/  LOP3.LUT R8, R6, R15, RZ, 0x3c, !PT ;  /* 0x0000000f06087212 */ /* 0x001fe400078e3cff */
[----:B------:R-:W-:-:S07]  /*7f70*/  SHF.R.U32.HI R7, RZ, 0x1e, R7 ;  /* 0x0000001eff077819 */ /* 0x000fce0000011607 */
[----:B------:R-:W0:Y:S01]  /*7f80*/  F2F.F32.F64 R4, R4 ;  /* 0x0000000400047310 */ /* 0x000e220000301000 */
[----:B------:R-:W-:Y:S02]  /*7f90*/  ISETP.GE.AND P0, PT, R8, RZ, PT ;  /* 0x000000ff0800720c */ /* 0x000fe40003f06270 */
[----:B------:R-:W-:-:S04]  /*7fa0*/  LEA.HI R6, R6, R7, RZ, 0x1 ;  /* 0x0000000706067211 */ /* 0x000fc800078f08ff */
[----:B------:R-:W-:Y:S02]  /*7fb0*/  @!P2 IADD3 R6, PT, PT, -R6, RZ, RZ ;  /* 0x000000ff0606a210 */ /* 0x000fe40007ffe1ff */
[----:B0-----:R-:W-:-:S07]  /*7fc0*/  FSEL R7, -R4, R4, !P0 ;  /* 0x0000000404077208 */ /* 0x001fce0004000100 */
.L_x_112:
[----:B------:R-:W-:Y:S05]  /*7fd0*/  BSYNC.RECONVERGENT B1 ;  /* 0x0000000000017941 */ /* 0x000fea0003800200 */
.L_x_111:
        /* <DEDUP_REMOVED lines=11> */
[C---:B------:R-:W-:Y:S02]  /*8090*/  FFMA R4, R3.reuse, R4, R6 ;  /* 0x0000000403047223 */ /* 0x040fe40000000006 */
[C---:B------:R-:W-:Y:S02]  /*80a0*/  FFMA R5, R3.reuse, R2, RZ ;  /* 0x0000000203057223 */ /* 0x040fe400000000ff */
[----:B------:R-:W-:-:S04]  /*80b0*/  FFMA R4, R3, R4, R7 ;  /* 0x0000000403047223 */ /* 0x000fc80000000007 */
[----:B------:R-:W-:-:S04]  /*80c0*/  FFMA R8, R5, R4, R2 ;  /* 0x0000000405087223 */ /* 0x000fc80000000002 */
[----:B------:R-:W-:Y:S01]  /*80d0*/  @P2 FADD R8, RZ, -R8 ;  /* 0x80000008ff082221 */ /* 0x000fe20000000000 */
[----:B------:R-:W-:Y:S06]  /*80e0*/  @P1 BRA `(.L_x_115) ;  /* 0x0000000000a41947 */ /* 0x000fec0003800000 */
[----:B------:R-:W-:Y:S01]  /*80f0*/  CS2R R6, SRZ ;  /* 0x0000000000067805 */ /* 0x000fe2000001ff00 */
[----:B------:R-:W-:-:S06]  /*8100*/  UMOV UR4, URZ ;  /* 0x000000ff00047c82 */ /* 0x000fcc0008000000 */
.L_x_116:
        /* <DEDUP_REMOVED lines=13> */
[----:B------:R-:W0:Y:S04]  /*81e0*/  LDL R3, [R68+0x18] ;  /* 0x0000180044037983 */ /* 0x000e280000100800 */
[----:B------:R-:W2:Y:S04]  /*81f0*/  LDL R5, [R68+0x14] ;  /* 0x0000140044057983 */ /* 0x000ea80000100800 */
[----:B------:R-:W3:Y:S01]  /*8200*/  @P0 LDL R7, [R68+0x10] ;  /* 0x0000100044070983 */ /* 0x000ee20000100800 */
[----:B------:R-:W-:Y:S01]  /*8210*/  UMOV UR4, 0x54442d19 ;  /* 0x54442d1900047882 */ /* 0x000fe20000000000 */
[----:B------:R-:W-:Y:S01]  /*8220*/  UMOV UR5, 0x3bf921fb ;  /* 0x3bf921fb00057882 */ /* 0x000fe20000000000 */
[----:B------:R-:W-:-:S02]  /*8230*/  ISETP.GE.AND P1, PT, R15, RZ, PT ;  /* 0x000000ff0f00720c */ /* 0x000fc40003f26270 */
[-C--:B0-----:R-:W-:Y:S02]  /*8240*/  @P0 SHF.L.U32 R2, R3, R12.reuse, RZ ;  /* 0x0000000c03020219 */ /* 0x081fe400000006ff */
[----:B--2---:R-:W-:Y:S02]  /*8250*/  @P0 SHF.L.U32 R12, R5, R12, RZ ;  /* 0x0000000c050c0219 */ /* 0x004fe400000006ff */
[-C--:B---3--:R-:W-:Y:S02]  /*8260*/  @P0 SHF.R.U32.HI R9, RZ, R56.reuse, R7 ;  /* 0x00000038ff090219 */ /* 0x088fe40000011607 */
[----:B------:R-:W-:Y:S02]  /*8270*/  @P0 SHF.R.U32.HI R7, RZ, R56, R5 ;  /* 0x00000038ff070219 */ /* 0x000fe40000011605 */
[----:B------:R-:W-:-:S03]  /*8280*/  @P0 IADD3 R5, PT, PT, R12, R9, RZ ;  /* 0x000000090c050210 */ /* 0x000fc60007ffe0ff */
[----:B------:R-:W-:-:S05]  /*8290*/  @P0 IMAD.IADD R3, R2, 0x1, R7 ;  /* 0x0000000102030824 */ /* 0x000fca00078e0207 */
[C---:B------:R-:W-:Y:S01]  /*82a0*/  SHF.L.W.U32.HI R2, R5.reuse, 0x2, R3 ;  /* 0x0000000205027819 */ /* 0x040fe20000010e03 */
[----:B------:R-:W-:-:S03]  /*82b0*/  IMAD.SHL.U32 R5, R5, 0x4, RZ ;  /* 0x0000000405057824 */ /* 0x000fc600078e00ff */
[----:B-1----:R-:W-:-:S04]  /*82c0*/  SHF.R.S32.HI R6, RZ, 0x1f, R2 ;  /* 0x0000001fff067819 */ /* 0x002fc80000011402 */
[C---:B------:R-:W-:Y:S02]  /*82d0*/  LOP3.LUT R4, R6.reuse, R5, RZ, 0x3c, !PT ;  /* 0x0000000506047212 */ /* 0x040fe400078e3cff */
[----:B------:R-:W-:-:S06]  /*82e0*/  LOP3.LUT R5, R6, R2, RZ, 0x3c, !PT ;  /* 0x0000000206057212 */ /* 0x000fcc00078e3cff */
[----:B------:R-:W0:Y:S02]  /*82f0*/  I2F.F64.S64 R4, R4 ;  /* 0x0000000400047312 */ /* 0x000e240000301c00 */
[----:B0-----:R-:W-:Y:S01]  /*8300*/  DMUL R6, R4, UR4 ;  /* 0x0000000404067c28 */ /* 0x001fe20008000000 */
[----:B------:R-:W-:Y:S02]  /*8310*/  LOP3.LUT R15, R2, R15, RZ, 0x3c, !PT ;  /* 0x0000000f020f7212 */ /* 0x000fe400078e3cff */
[----:B------:R-:W-:-:S07]  /*8320*/  SHF.R.U32.HI R3, RZ, 0x1e, R3 ;  /* 0x0000001eff037819 */ /* 0x000fce0000011603 */
[----:B------:R-:W0:Y:S01]  /*8330*/  F2F.F32.F64 R6, R6 ;  /* 0x0000000600067310 */ /* 0x000e220000301000 */
[----:B------:R-:W-:Y:S02]  /*8340*/  ISETP.GE.AND P0, PT, R15, RZ, PT ;  /* 0x000000ff0f00720c */ /* 0x000fe40003f06270 */
[----:B------:R-:W-:-:S04]  /*8350*/  LEA.HI R59, R2, R3, RZ, 0x1 ;  /* 0x00000003023b7211 */ /* 0x000fc800078f08ff */
[----:B------:R-:W-:Y:S02]  /*8360*/  @!P1 IADD3 R59, PT, PT, -R59, RZ, RZ ;  /* 0x000000ff3b3b9210 */ /* 0x000fe40007ffe1ff */
[----:B0-----:R-:W-:-:S07]  /*8370*/  FSEL R67, -R6, R6, !P0 ;  /* 0x0000000606437208 */ /* 0x001fce0004000100 */
.L_x_115:
[----:B------:R-:W-:Y:S05]  /*8380*/  BSYNC.RECONVERGENT B1 ;  /* 0x0000000000017941 */ /* 0x000fea0003800200 */
.L_x_114:
[----:B------:R-:W-:Y:S01]  /*8390*/  FMUL R2, R67, R67 ;  /* 0x0000004343027220 */ /* 0x000fe20000400000 */
[----:B------:R-:W-:Y:S01]  /*83a0*/  LOP3.LUT R3, R59, 0x1, RZ, 0xc0, !PT ;  /* 0x000000013b037812 */ /* 0x000fe200078ec0ff */
[----:B------:R-:W-:Y:S01]  /*83b0*/  FADD R49, -R49, R10 ;  /* 0x0000000a31317221 */ /* 0x000fe20000000100 */
[----:B------:R-:W-:Y:S01]  /*83c0*/  LOP3.LUT P1, RZ, R59, 0x2, RZ, 0xc0, !PT ;  /* 0x000000023bff7812 */ /* 0x000fe2000782c0ff */
[----:B------:R-:W-:Y:S01]  /*83d0*/  FFMA R23, R2, R23, -0.0013887860113754868507 ;  /* 0xbab607ed02177423 */ /* 0x000fe20000000017 */
[----:B------:R-:W-:Y:S01]  /*83e0*/  ISETP.NE.U32.AND P0, PT, R3, 0x1, PT ;  /* 0x000000010300780c */ /* 0x000fe20003f05070 */
[----:B------:R-:W-:Y:S01]  /*83f0*/  FADD R60, -R60, R11 ;  /* 0x0000000b3c3c7221 */ /* 0x000fe20000000100 */
[----:B------:R-:W-:Y:S01]  /*8400*/  FFMA R14, R61, R14, 0.0099999997764825820923 ;  /* 0x3c23d70a3d0e7423 */ /* 0x000fe2000000000e */
[----:B------:R-:W-:Y:S01]  /*8410*/  BSSY.RECONVERGENT B3, `(.L_x_117) ;  /* 0x0000131000037945 */ /* 0x000fe20003800200 */
[----:B------:R-:W-:Y:S02]  /*8420*/  FSEL R3, R22, 0.041666727513074874878, P0 ;  /* 0x3d2aaabb16037808 */ /* 0x000fe40000000000 */
[----:B------:R-:W-:-:S02]  /*8430*/  FSEL R23, R23, -0.00019574658654164522886, !P0 ;  /* 0xb94d415317177808 */ /* 0x000fc40004000000 */
[----:B------:R-:W-:Y:S02]  /*8440*/  FSEL R67, R67, 1, P0 ;  /* 0x3f80000043437808 */ /* 0x000fe40000000000 */
[----:B------:R-:W-:Y:S01]  /*8450*/  FSEL R6, -R19, -0.4999999701976776123, P0 ;  /* 0xbeffffff13067808 */ /* 0x000fe20000000100 */
[C---:B------:R-:W-:Y:S02]  /*8460*/  FFMA R3, R2.reuse, R23, R3 ;  /* 0x0000001702037223 */ /* 0x040fe40000000003 */
[C---:B------:R-:W-:Y:S02]  /*8470*/  FFMA R4, R2.reuse, R67, RZ ;  /* 0x0000004302047223 */ /* 0x040fe400000000ff */
[----:B------:R-:W-:-:S04]  /*8480*/  FFMA R3, R2, R3, R6 ;  /* 0x0000000302037223 */ /* 0x000fc80000000006 */
[----:B------:R-:W-:-:S04]  /*8490*/  FFMA R3, R4, R3, R67 ;  /* 0x0000000304037223 */ /* 0x000fc80000000043 */
[----:B------:R-:W-:-:S04]  /*84a0*/  @P1 FADD R3, RZ, -R3 ;  /* 0x80000003ff031221 */ /* 0x000fc80000000000 */
[C---:B------:R-:W-:Y:S01]  /*84b0*/  FMUL R5, R3.reuse, R49 ;  /* 0x0000003103057220 */ /* 0x040fe20000400000 */
[----:B------:R-:W-:-:S03]  /*84c0*/  FMUL R2, R3, R60 ;  /* 0x0000003c03027220 */ /* 0x000fc60000400000 */
[C---:B------:R-:W-:Y:S01]  /*84d0*/  FFMA R5, R8.reuse, R60, R5 ;  /* 0x0000003c08057223 */ /* 0x040fe20000000005 */
[----:B------:R-:W-:-:S04]  /*84e0*/  FFMA R49, R8, R49, -R2 ;  /* 0x0000003108317223 */ /* 0x000fc80000000802 */
[----:B------:R-:W-:-:S04]  /*84f0*/  FSETP.GEU.AND P0, PT, |R5|, R14, PT ;  /* 0x0000000e0500720b */ /* 0x000fc80003f0e200 */
[----:B------:R-:W-:Y:S01]  /*8500*/  FSETP.GEU.OR P0, PT, |R49|, R62, P0 ;  /* 0x0000003e3100720b */ /* 0x000fe2000070e600 */
[----:B------:R-:W-:-:S12]  /*8510*/  IMAD.MOV.U32 R49, RZ, RZ, RZ ;  /* 0x000000ffff317224 */ /* 0x000fd800078e00ff */
[C---:B------:R-:W-:Y:S01]  /*8520*/  @!P0 IMAD R2, R66.reuse, 0x8, R37 ;  /* 0x0000000842028824 */ /* 0x040fe200078e0225 */
[----:B------:R-:W-:Y:S01]  /*8530*/  @!P0 IADD3 R66, PT, PT, R66, 0x1, RZ ;  /* 0x0000000142428810 */ /* 0x000fe20007ffe0ff */
[----:B------:R-:W-:Y:S01]  /*8540*/  @!P0 FADD R65, R10, R65 ;  /* 0x000000410a418221 */ /* 0x000fe20000000000 */
[----:B------:R-:W-:Y:S02]  /*8550*/  @!P0 FADD R64, R11, R64 ;  /* 0x000000400b408221 */ /* 0x000fe40000000000 */
[----:B------:R0:W-:Y:S01]  /*8560*/  @!P0 STL.64 [R2], R10 ;  /* 0x0000000a02008387 */ /* 0x0001e20000100a00 */
[----:B------:R-:W-:-:S13]  /*8570*/  ISETP.GE.AND P1, PT, R66, 0x2, PT ;  /* 0x000000024200780c */ /* 0x000fda0003f26270 */
[----:B0-----:R-:W-:Y:S05]  /*8580*/  @!P1 BRA `(.L_x_118) ;  /* 0x0000001000649947 */ /* 0x001fea0003800000 */
[----:B------:R-:W-:Y:S01]  /*8590*/  I2FP.F32.S32 R87, R66 ;  /* 0x0000004200577245 */ /* 0x000fe20000201400 */
[----:B------:R-:W-:Y:S01]  /*85a0*/  BSSY.RECONVERGENT B4, `(.L_x_119) ;  /* 0x000000e000047945 */ /* 0x000fe20003800200 */
[----:B------:R-:W-:Y:S02]  /*85b0*/  IADD3 R12, PT, PT, R66, -0x1, RZ ;  /* 0xffffffff420c7810 */ /* 0x000fe40007ffe0ff */
[----:B------:R-:W0:Y:S08]  /*85c0*/  MUFU.RCP R2, R87 ;  /* 0x0000005700027308 */ /* 0x000e300000001000 */
        /* <DEDUP_REMOVED lines=11> */
.L_x_120:
[----:B------:R-:W-:Y:S05]  /*8680*/  BSYNC.RECONVERGENT B4 ;  /* 0x0000000000047941 */ /* 0x000fea0003800200 */
.L_x_119:
[----:B------:R-:W0:Y:S01]  /*8690*/  MUFU.RCP R2, R87 ;  /* 0x0000005700027308 */ /* 0x000e220000001000 */
[----:B------:R-:W-:Y:S07]  /*86a0*/  BSSY.RECONVERGENT B4, `(.L_x_121) ;  /* 0x000000c000047945 */ /* 0x000fee0003800200 */
        /* <DEDUP_REMOVED lines=11> */
.L_x_122:
[----:B------:R-:W-:Y:S05]  /*8760*/  BSYNC.RECONVERGENT B4 ;  /* 0x0000000000047941 */ /* 0x000fea0003800200 */
.L_x_121:
[----:B------:R-:W-:Y:S01]  /*8770*/  BSSY.RECONVERGENT B4, `(.L_x_123) ;  /* 0x0000077000047945 */ /* 0x000fe20003800200 */
[----:B------:R-:W-:Y:S01]  /*8780*/  IMAD.MOV.U32 R15, RZ, RZ, RZ ;  /* 0x000000ffff0f7224 */ /* 0x000fe200078e00ff */
[----:B------:R-:W-:-:S07]  /*8790*/  MOV R11, R12 ;  /* 0x0000000c000b7202 */ /* 0x000fce0000000f00 */
.L_x_133:
[----:B------:R-:W-:Y:S01]  /*87a0*/  IMAD.IADD R2, R15, 0x1, -R66 ;  /* 0x000000010f027824 */ /* 0x000fe200078e0a42 */
[----:B------:R-:W-:Y:S04]  /*87b0*/  BSSY.RECONVERGENT B5, `(.L_x_124) ;  /* 0x000006e000057945 */ /* 0x000fe80003800200 */
[----:B------:R-:W-:-:S13]  /*87c0*/  ISETP.GT.AND P0, PT, R2, -0x2, PT ;  /* 0xfffffffe0200780c */ /* 0x000fda0003f04270 */
[----:B0-2---:R-:W-:Y:S05]  /*87d0*/  @P0 BRA `(.L_x_125) ;  /* 0x0000000400ac0947 */ /* 0x005fea0003800000 */
[----:B------:R0:W5:Y:S01]  /*87e0*/  LDL.64 R2, [R1+0x50] ;  /* 0x0000500001027983 */ /* 0x0001620000100a00 */
[----:B------:R-:W-:-:S07]  /*87f0*/  HFMA2 R14, -RZ, RZ, 0, 0 ;  /* 0x00000000ff0e7431 */ /* 0x000fce00000001ff */
.L_x_132:
[----:B-----5:R-:W-:Y:S01]  /*8800*/  FADD R9, R3, -R4 ;  /* 0x8000000403097221 */ /* 0x020fe20000000000 */
[----:B------:R-:W-:Y:S01]  /*8810*/  FADD R8, R2, -R5 ;  /* 0x8000000502087221 */ /* 0x000fe20000000000 */
[C---:B--2---:R-:W-:Y:S01]  /*8820*/  IMAD R10, R14.reuse, 0x8, R37 ;  /* 0x000000080e0a7824 */ /* 0x044fe200078e0225 */
[----:B------:R-:W-:Y:S01]  /*8830*/  IADD3 R14, PT, PT, R14, 0x1, RZ ;  /* 0x000000010e0e7810 */ /* 0x000fe20007ffe0ff */
[----:B------:R-:W-:Y:S02]  /*8840*/  BSSY.RECONVERGENT B6, `(.L_x_126) ;  /* 0x0000011000067945 */ /* 0x000fe40003800200 */
[CC--:B------:R-:W-:Y:S02]  /*8850*/  FSETP.GT.AND P1, PT, |R9|.reuse, |R8|.reuse, PT ;  /* 0x400000080900720b */ /* 0x0c0fe40003f24200 */
[----:B------:R-:W-:Y:S02]  /*8860*/  ISETP.NE.AND P2, PT, R14, R11, PT ;  /* 0x0000000b0e00720c */ /* 0x000fe40003f45270 */
[----:B------:R-:W-:-:S02]  /*8870*/  FSEL R19, |R9|, |R8|, P1 ;  /* 0x4000000809137208 */ /* 0x000fc40000800200 */
[----:B------:R-:W-:Y:S02]  /*8880*/  FSEL R23, |R8|, |R9|, P1 ;  /* 0x4000000908177208 */ /* 0x000fe40000800200 */
[----:B------:R-:W1:Y:S08]  /*8890*/  MUFU.RCP R2, R19 ;  /* 0x0000001300027308 */ /* 0x000e700000001000 */
[----:B------:R-:W2:Y:S01]  /*88a0*/  FCHK P0, R23, R19 ;  /* 0x0000001317007302 */ /* 0x000ea20000000000 */
[----:B-1----:R-:W-:-:S04]  /*88b0*/  FFMA R3, -R19, R2, 1 ;  /* 0x3f80000013037423 */ /* 0x002fc80000000102 */
[----:B------:R-:W-:-:S04]  /*88c0*/  FFMA R2, R2, R3, R2 ;  /* 0x0000000302027223 */ /* 0x000fc80000000002 */
[----:B------:R-:W-:-:S04]  /*88d0*/  FFMA R3, R23, R2, RZ ;  /* 0x0000000217037223 */ /* 0x000fc800000000ff */
[----:B------:R-:W-:-:S04]  /*88e0*/  FFMA R6, -R19, R3, R23 ;  /* 0x0000000313067223 */ /* 0x000fc80000000117 */
[----:B------:R-:W-:Y:S01]  /*88f0*/  FFMA R20, R2, R6, R3 ;  /* 0x0000000602147223 */ /* 0x000fe20000000003 */
[----:B--2---:R-:W-:Y:S06]  /*8900*/  @!P0 BRA `(.L_x_127) ;  /* 0x0000000000108947 */ /* 0x004fec0003800000 */
[----:B------:R-:W-:Y:S01]  /*8910*/  IMAD.MOV.U32 R87, RZ, RZ, R19 ;  /* 0x000000ffff577224 */ /* 0x000fe200078e0013 */
[----:B------:R-:W-:-:S07]  /*8920*/  MOV R80, 0x8940 ;  /* 0x0000894000507802 */ /* 0x000fce0000000f00 */
[----:B0-----:R-:W-:Y:S05]  /*8930*/  CALL.REL.NOINC `($__internal_0_$__cuda_sm3x_div_rn_noftz_f32_slowpath) ;  /* 0x00000010002c7944 */ /* 0x001fea0003c00000 */
[----:B------:R-:W-:-:S07]  /*8940*/  MOV R20, R23 ;  /* 0x0000001700147202 */ /* 0x000fce0000000f00 */
.L_x_127:
[----:B------:R-:W-:Y:S05]  /*8950*/  BSYNC.RECONVERGENT B6 ;  /* 0x0000000000067941 */ /* 0x000fea0003800200 */
.L_x_126:
[----:B------:R-:W2:Y:S01]  /*8960*/  LDL.64 R2, [R10+0x8] ;  /* 0x000008000a027983 */ /* 0x000ea20000100a00 */
[----:B------:R-:W-:Y:S02]  /*8970*/  IMAD.MOV.U32 R6, RZ, RZ, 0x3b33710b ;  /* 0x3b33710bff067424 */ /* 0x000fe400078e00ff */
[----:B------:R-:W-:Y:S01]  /*8980*/  FMUL R21, R20, R20 ;  /* 0x0000001414157220 */ /* 0x000fe20000400000 */
[C---:B------:R-:W-:Y:S01]  /*8990*/  ISETP.GE.AND P0, PT, R8.reuse, RZ, PT ;  /* 0x000000ff0800720c */ /* 0x040fe20003f06270 */
[----:B------:R-:W-:Y:S01]  /*89a0*/  BSSY.RECONVERGENT B6, `(.L_x_128) ;  /* 0x0000029000067945 */ /* 0x000fe20003800200 */
[----:B------:R-:W-:Y:S01]  /*89b0*/  FSETP.NEU.AND P5, PT, |R8|, |R9|, PT ;  /* 0x400000090800720b */ /* 0x000fe20003fad200 */
[----:B------:R-:W-:Y:S01]  /*89c0*/  FFMA R6, R21, R6, -0.015681877732276916504 ;  /* 0xbc80774815067423 */ /* 0x000fe20000000006 */
[----:B------:R-:W-:Y:S01]  /*89d0*/  FSETP.NEU.AND P4, PT, R19, RZ, PT ;  /* 0x000000ff1300720b */ /* 0x000fe20003f8d000 */
[----:B------:R-:W-:Y:S02]  /*89e0*/  FADD R8, |R9|, |R8| ;  /* 0x4000000809087221 */ /* 0x000fe40000000200 */
[----:B------:R-:W-:-:S04]  /*89f0*/  FFMA R6, R21, R6, 0.042200751602649688721 ;  /* 0x3d2cdab215067423 */ /* 0x000fc80000000006 */
[----:B------:R-:W-:-:S04]  /*8a00*/  FFMA R6, R21, R6, -0.074792981147766113281 ;  /* 0xbd992d1015067423 */ /* 0x000fc80000000006 */
[----:B------:R-:W-:-:S04]  /*8a10*/  FFMA R6, R21, R6, 0.10640415549278259277 ;  /* 0x3dd9ea6c15067423 */ /* 0x000fc80000000006 */
[----:B------:R-:W-:-:S04]  /*8a20*/  FFMA R22, R21, R6, -0.14207722246646881104 ;  /* 0xbe117cb115167423 */ /* 0x000fc80000000006 */
[----:B------:R-:W-:-:S04]  /*8a30*/  FFMA R22, R21, R22, 0.19993925094604492188 ;  /* 0x3e4cbce015167423 */ /* 0x000fc80000000016 */
[----:B------:R-:W-:-:S04]  /*8a40*/  FFMA R22, R21, R22, -0.33333197236061096191 ;  /* 0xbeaaaa7d15167423 */ /* 0x000fc80000000016 */
[----:B------:R-:W-:Y:S01]  /*8a50*/  FMUL R21, R21, R22 ;  /* 0x0000001615157220 */ /* 0x000fe20000400000 */
[----:B------:R-:W-:-:S03]  /*8a60*/  HFMA2 R22, -RZ, RZ, 1.857421875, -1409 ;  /* 0x3f6ee581ff167431 */ /* 0x000fc600000001ff */
[----:B------:R-:W-:-:S04]  /*8a70*/  FFMA R21, R21, R20, R20 ;  /* 0x0000001415157223 */ /* 0x000fc80000000014 */
[C---:B------:R-:W-:Y:S01]  /*8a80*/  FFMA R20, R22.reuse, 1.6832555532455444336, -R21 ;  /* 0x3fd774eb16147823 */ /* 0x040fe20000000815 */
[----:B------:R-:W-:-:S04]  /*8a90*/  FSEL R22, R22, 1.8663789033889770508, P1 ;  /* 0x3feee58116167808 */ /* 0x000fc80000800000 */
[-C--:B------:R-:W-:Y:S02]  /*8aa0*/  FSEL R20, R20, R21.reuse, P1 ;  /* 0x0000001514147208 */ /* 0x080fe40000800000 */
[----:B------:R-:W-:-:S05]  /*8ab0*/  FSEL R21, R21, -R21, P1 ;  /* 0x8000001515157208 */ /* 0x000fca0000800000 */
[----:B------:R-:W-:Y:S01]  /*8ac0*/  @!P0 FFMA R20, R22, 1.6832555532455444336, R21 ;  /* 0x3fd774eb16148823 */ /* 0x000fe20000000015 */
[----:B------:R-:W-:-:S05]  /*8ad0*/  IMAD.MOV.U32 R21, RZ, RZ, 0x4016cbe4 ;  /* 0x4016cbe4ff157424 */ /* 0x000fca00078e00ff */
[----:B------:R-:W-:Y:S02]  /*8ae0*/  @!P5 FSEL R20, R21, 0.78539818525314331055, !P0 ;  /* 0x3f490fdb1514d808 */ /* 0x000fe40004000000 */
[----:B------:R-:W-:Y:S02]  /*8af0*/  @!P4 FSEL R20, RZ, 3.1415927410125732422, P0 ;  /* 0x40490fdbff14c808 */ /* 0x000fe40000000000 */
[----:B------:R-:W-:Y:S02]  /*8b00*/  FSETP.NAN.AND P0, PT, R8, R8, PT ;  /* 0x000000080800720b */ /* 0x000fe40003f08000 */
[----:B------:R-:W-:-:S04]  /*8b10*/  LOP3.LUT R9, R20, 0x80000000, R9, 0xb8, !PT ;  /* 0x8000000014097812 */ /* 0x000fc800078eb809 */
[----:B------:R-:W-:Y:S01]  /*8b20*/  FSEL R8, R8, R9, P0 ;  /* 0x0000000908087208 */ /* 0x000fe20000000000 */
[----:B--2---:R-:W-:Y:S01]  /*8b30*/  FADD R6, R3, -R4 ;  /* 0x8000000403067221 */ /* 0x004fe20000000000 */
[----:B------:R-:W-:-:S05]  /*8b40*/  FADD R7, R2, -R5 ;  /* 0x8000000502077221 */ /* 0x000fca0000000000 */
[----:B------:R-:W-:-:S04]  /*8b50*/  FSETP.GT.AND P3, PT, |R6|, |R7|, PT ;  /* 0x400000070600720b */ /* 0x000fc80003f64200 */
[----:B------:R-:W-:Y:S02]  /*8b60*/  FSEL R87, |R6|, |R7|, P3 ;  /* 0x4000000706577208 */ /* 0x000fe40001800200 */
        /* <DEDUP_REMOVED lines=9> */
[----:B------:R-:W-:-:S07]  /*8c00*/  MOV R80, 0x8c20 ;  /* 0x00008c2000507802 */ /* 0x000fce0000000f00 */
[----:B0-----:R-:W-:Y:S05]  /*8c10*/  CALL.REL.NOINC `($__internal_0_$__cuda_sm3x_div_rn_noftz_f32_slowpath) ;  /* 0x0000000c00747944 */ /* 0x001fea0003c00000 */
[----:B------:R-:W-:-:S07]  /*8c20*/  MOV R19, R23 ;  /* 0x0000001700137202 */ /* 0x000fce0000000f00 */
.L_x_129:
[----:B------:R-:W-:Y:S05]  /*8c30*/  BSYNC.RECONVERGENT B6 ;  /* 0x0000000000067941 */ /* 0x000fea0003800200 */
.L_x_128:
[----:B------:R-:W-:Y:S02]  /*8c40*/  IMAD.MOV.U32 R20, RZ, RZ, 0x3b33710b ;  /* 0x3b33710bff147424 */ /* 0x000fe400078e00ff */
[----:B------:R-:W-:Y:S01]  /*8c50*/  FMUL R9, R19, R19 ;  /* 0x0000001313097220 */ /* 0x000fe20000400000 */
[----:B------:R-:W-:Y:S01]  /*8c60*/  HFMA2 R21, -RZ, RZ, 1.857421875, -1409 ;  /* 0x3f6ee581ff157431 */ /* 0x000fe200000001ff */
[----:B------:R-:W-:Y:S01]  /*8c70*/  ISETP.GE.AND P0, PT, R7, RZ, PT ;  /* 0x000000ff0700720c */ /* 0x000fe20003f06270 */
[----:B------:R-:W-:Y:S01]  /*8c80*/  BSSY.RECONVERGENT B1, `(.L_x_130) ;  /* 0x000001f000017945 */ /* 0x000fe20003800200 */
[----:B------:R-:W-:Y:S01]  /*8c90*/  FFMA R20, R9, R20, -0.015681877732276916504 ;  /* 0xbc80774809147423 */ /* 0x000fe20000000014 */
[----:B------:R-:W-:Y:S01]  /*8ca0*/  FSETP.NEU.AND P4, PT, |R7|, |R6|, PT ;  /* 0x400000060700720b */ /* 0x000fe20003f8d200 */
[----:B------:R-:W-:Y:S01]  /*8cb0*/  FADD R7, |R6|, |R7| ;  /* 0x4000000706077221 */ /* 0x000fe20000000200 */
[----:B------:R-:W-:Y:S01]  /*8cc0*/  FSETP.NEU.AND P1, PT, R87, RZ, PT ;  /* 0x000000ff5700720b */ /* 0x000fe20003f2d000 */
[----:B------:R-:W-:-:S04]  /*8cd0*/  FFMA R20, R9, R20, 0.042200751602649688721 ;  /* 0x3d2cdab209147423 */ /* 0x000fc80000000014 */
[----:B------:R-:W-:-:S04]  /*8ce0*/  FFMA R20, R9, R20, -0.074792981147766113281 ;  /* 0xbd992d1009147423 */ /* 0x000fc80000000014 */
[----:B------:R-:W-:-:S04]  /*8cf0*/  FFMA R20, R9, R20, 0.10640415549278259277 ;  /* 0x3dd9ea6c09147423 */ /* 0x000fc80000000014 */
[----:B------:R-:W-:-:S04]  /*8d00*/  FFMA R20, R9, R20, -0.14207722246646881104 ;  /* 0xbe117cb109147423 */ /* 0x000fc80000000014 */
[----:B------:R-:W-:-:S04]  /*8d10*/  FFMA R20, R9, R20, 0.19993925094604492188 ;  /* 0x3e4cbce009147423 */ /* 0x000fc80000000014 */
[----:B------:R-:W-:-:S04]  /*8d20*/  FFMA R20, R9, R20, -0.33333197236061096191 ;  /* 0xbeaaaa7d09147423 */ /* 0x000fc80000000014 */
[----:B------:R-:W-:-:S04]  /*8d30*/  FMUL R20, R9, R20 ;  /* 0x0000001409147220 */ /* 0x000fc80000400000 */
[----:B------:R-:W-:Y:S01]  /*8d40*/  FFMA R20, R20, R19, R19 ;  /* 0x0000001314147223 */ /* 0x000fe20000000013 */
[----:B------:R-:W-:-:S03]  /*8d50*/  FSEL R19, R21, 1.8663789033889770508, P3 ;  /* 0x3feee58115137808 */ /* 0x000fc60001800000 */
[----:B------:R-:W-:-:S05]  /*8d60*/  FFMA R9, R21, 1.6832555532455444336, -R20 ;  /* 0x3fd774eb15097823 */ /* 0x000fca0000000814 */
        /* <DEDUP_REMOVED lines=8> */
[----:B------:R-:W-:-:S04]  /*8df0*/  FSEL R7, R7, R6, P0 ;  /* 0x0000000607077208 */ /* 0x000fc80000000000 */
[----:B------:R-:W-:-:S13]  /*8e00*/  FSETP.GT.AND P0, PT, R8, R7, PT ;  /* 0x000000070800720b */ /* 0x000fda0003f04000 */
[----:B------:R-:W-:Y:S05]  /*8e10*/  @!P0 BRA `(.L_x_131) ;  /* 0x0000000000148947 */ /* 0x000fea0003800000 */
[----:B------:R-:W2:Y:S04]  /*8e20*/  LDL.64 R6, [R10] ;  /* 0x000000000a067983 */ /* 0x000ea80000100a00 */
[----:B------:R1:W-:Y:S04]  /*8e30*/  STL.64 [R10], R2 ;  /* 0x000000020a007387 */ /* 0x0003e80000100a00 */
[----:B--2---:R2:W-:Y:S01]  /*8e40*/  STL.64 [R10+0x8], R6 ;  /* 0x000008060a007387 */ /* 0x0045e20000100a00 */
[----:B-1----:R-:W-:Y:S01]  /*8e50*/  MOV R2, R6 ;  /* 0x0000000600027202 */ /* 0x002fe20000000f00 */
[----:B------:R-:W-:-:S07]  /*8e60*/  IMAD.MOV.U32 R3, RZ, RZ, R7 ;  /* 0x000000ffff037224 */ /* 0x000fce00078e0007 */
.L_x_131:
[----:B------:R-:W-:Y:S05]  /*8e70*/  BSYNC.RECONVERGENT B1 ;  /* 0x0000000000017941 */ /* 0x000fea0003800200 */
.L_x_130:
[----:B------:R-:W-:Y:S05]  /*8e80*/  @P2 BRA `(.L_x_132) ;  /* 0xfffffff8005c2947 */ /* 0x000fea000383ffff */
.L_x_125:
[----:B------:R-:W-:Y:S05]  /*8e90*/  BSYNC.RECONVERGENT B5 ;  /* 0x0000000000057941 */ /* 0x000fea0003800200 */
.L_x_124:
[----:B------:R-:W-:Y:S01]  /*8ea0*/  IADD3 R15, PT, PT, R15, 0x1, RZ ;  /* 0x000000010f0f7810 */ /* 0x000fe20007ffe0ff */
[----:B------:R-:W-:-:S03]  /*8eb0*/  VIADD R11, R11, 0xffffffff ;  /* 0xffffffff0b0b7836 */ /* 0x000fc60000000000 */
[----:B------:R-:W-:-:S13]  /*8ec0*/  ISETP.NE.AND P0, PT, R15, R12, PT ;  /* 0x0000000c0f00720c */ /* 0x000fda0003f05270 */
[----:B------:R-:W-:Y:S05]  /*8ed0*/  @P0 BRA `(.L_x_133) ;  /* 0xfffffff800300947 */ /* 0x000fea000383ffff */
[----:B------:R-:W-:Y:S05]  /*8ee0*/  BSYNC.RECONVERGENT B4 ;  /* 0x0000000000047941 */ /* 0x000fea0003800200 */
.L_x_123:
[----:B------:R-:W3:Y:S01]  /*8ef0*/  LDL.64 R14, [R1+0x50] ;  /* 0x00005000010e7983 */ /* 0x000ee20000100a00 */
[----:B------:R-:W-:Y:S01]  /*8f00*/  IADD3 R66, PT, PT, R66, -0x2, RZ ;  /* 0xfffffffe42427810 */ /* 0x000fe20007ffe0ff */
[----:B------:R-:W-:Y:S01]  /*8f10*/  BSSY.RECONVERGENT B1, `(.L_x_134) ;  /* 0x0000041000017945 */ /* 0x000fe20003800200 */
[----:B------:R-:W-:Y:S01]  /*8f20*/  LOP3.LUT R19, R12, 0x7, RZ, 0xc0, !PT ;  /* 0x000000070c137812 */ /* 0x000fe200078ec0ff */
[----:B------:R-:W-:Y:S01]  /*8f30*/  IMAD.MOV.U32 R49, RZ, RZ, RZ ;  /* 0x000000ffff317224 */ /* 0x000fe200078e00ff */
[----:B------:R-:W-:Y:S02]  /*8f40*/  ISETP.GE.U32.AND P0, PT, R66, 0x7, PT ;  /* 0x000000074200780c */ /* 0x000fe40003f06070 */
[----:B------:R-:W-:Y:S02]  /*8f50*/  ISETP.NE.AND P1, PT, R19, RZ, PT ;  /* 0x000000ff1300720c */ /* 0x000fe40003f25270 */
[----:B------:R-:W-:Y:S01]  /*8f60*/  MOV R50, RZ ;  /* 0x000000ff00327202 */ /* 0x000fe20000000f00 */
[----:B---3--:R-:W-:Y:S01]  /*8f70*/  IMAD.MOV.U32 R3, RZ, RZ, R15 ;  /* 0x000000ffff037224 */ /* 0x008fe200078e000f */
[----:B------:R-:W-:-:S07]  /*8f80*/  MOV R2, R14 ;  /* 0x0000000e00027202 */ /* 0x000fce0000000f00 */
[----:B------:R-:W-:Y:S05]  /*8f90*/  @!P0 BRA `(.L_x_135) ;  /* 0x0000000000e08947 */ /* 0x000fea0003800000 */
[----:B------:R-:W-:Y:S01]  /*8fa0*/  HFMA2 R51, -RZ, RZ, 0, 0 ;  /* 0x00000000ff337431 */ /* 0x000fe200000001ff */
[----:B------:R-:W-:Y:S01]  /*8fb0*/  LOP3.LUT R50, R12, 0xfffffff8, RZ, 0xc0, !PT ;  /* 0xfffffff80c327812 */ /* 0x000fe200078ec0ff */
[----:B------:R-:W-:Y:S01]  /*8fc0*/  IMAD.MOV.U32 R49, RZ, RZ, RZ ;  /* 0x000000ffff317224 */ /* 0x000fe200078e00ff */
[----:B------:R-:W-:Y:S01]  /*8fd0*/  MOV R2, R14 ;  /* 0x0000000e00027202 */ /* 0x000fe20000000f00 */
[----:B------:R-:W-:-:S07]  /*8fe0*/  IMAD.MOV.U32 R3, RZ, RZ, R15 ;  /* 0x000000ffff037224 */ /* 0x000fce00078e000f */
.L_x_136:
[----:B------:R-:W-:-:S05]  /*8ff0*/  IMAD R56, R51, 0x8, R37 ;  /* 0x0000000833387824 */ /* 0x000fca00078e0225 */
[----:B------:R-:W3:Y:S04]  /*9000*/  LDL.64 R52, [R56+0x8] ;  /* 0x0000080038347983 */ /* 0x000ee80000100a00 */
[----:B--2---:R-:W2:Y:S04]  /*9010*/  LDL.128 R4, [R56+0x10] ;  /* 0x0000100038047983 */ /* 0x004ea80000100c00 */
[----:B------:R-:W4:Y:S04]  /*9020*/  LDL.128 R8, [R56+0x20] ;  /* 0x0000200038087983 */ /* 0x000f280000100c00 */
[----:B------:R-:W5:Y:S01]  /*9030*/  LDL.128 R20, [R56+0x30] ;  /* 0x0000300038147983 */ /* 0x000f620000100c00 */
[----:B------:R-:W-:Y:S01]  /*9040*/  FADD R54, -R14, R2 ;  /* 0x000000020e367221 */ /* 0x000fe20000000100 */
[----:B------:R-:W-:-:S02]  /*9050*/  FADD R55, -R15, R3 ;  /* 0x000000030f377221 */ /* 0x000fc40000000100 */
[----:B------:R-:W5:Y:S01]  /*9060*/  LDL.64 R2, [R56+0x40] ;  /* 0x0000400038027983 */ /* 0x000f620000100a00 */
[----:B------:R-:W-:-:S04]  /*9070*/  IADD3 R51, PT, PT, R51, 0x8, RZ ;  /* 0x0000000833337810 */ /* 0x000fc80007ffe0ff */
[----:B------:R-:W-:Y:S01]  /*9080*/  ISETP.NE.AND P0, PT, R51, R50, PT ;  /* 0x000000323300720c */ /* 0x000fe20003f05270 */
[----:B---3--:R-:W-:Y:S01]  /*9090*/  FADD R52, -R14, R52 ;  /* 0x000000340e347221 */ /* 0x008fe20000000100 */
[----:B------:R-:W-:-:S03]  /*90a0*/  FADD R53, -R15, R53 ;  /* 0x000000350f357221 */ /* 0x000fc60000000100 */
[----:B------:R-:W-:Y:S01]  /*90b0*/  FMUL R55, R55, R52 ;  /* 0x0000003437377220 */ /* 0x000fe20000400000 */
[C---:B--2---:R-:W-:Y:S01]  /*90c0*/  FADD R4, -R14.reuse, R4 ;  /* 0x000000040e047221 */ /* 0x044fe20000000100 */
[----:B------:R-:W-:Y:S01]  /*90d0*/  FADD R5, -R15, R5 ;  /* 0x000000050f057221 */ /* 0x000fe20000000100 */
[----:B------:R-:W-:Y:S01]  /*90e0*/  FADD R6, -R14, R6 ;  /* 0x000000060e067221 */ /* 0x000fe20000000100 */
[----:B------:R-:W-:Y:S01]  /*90f0*/  FFMA R54, R54, R53, -R55 ;  /* 0x0000003536367223 */ /* 0x000fe20000000837 */
[----:B------:R-:W-:Y:S01]  /*9100*/  FMUL R53, R53, R4 ;  /* 0x0000000435357220 */ /* 0x000fe20000400000 */
[----:B------:R-:W-:Y:S01]  /*9110*/  FADD R7, -R15, R7 ;  /* 0x000000070f077221 */ /* 0x000fe20000000100 */
[----:B------:R-:W-:Y:S01]  /*9120*/  FMUL R55, R5, R6 ;  /* 0x0000000605377220 */ /* 0x000fe20000400000 */
[----:B------:R-:W-:Y:S01]  /*9130*/  FADD R54, R54, R49 ;  /* 0x0000003136367221 */ /* 0x000fe20000000000 */
[----:B------:R-:W-:Y:S01]  /*9140*/  FFMA R53, R52, R5, -R53 ;  /* 0x0000000534357223 */ /* 0x000fe20000000835 */
[----:B----4-:R-:W-:Y:S01]  /*9150*/  FADD R8, -R14, R8 ;  /* 0x000000080e087221 */ /* 0x010fe20000000100 */
[----:B------:R-:W-:Y:S01]  /*9160*/  FFMA R4, R4, R7, -R55 ;  /* 0x0000000704047223 */ /* 0x000fe20000000837 */
[----:B------:R-:W-:Y:S01]  /*9170*/  FADD R9, -R15, R9 ;  /* 0x000000090f097221 */ /* 0x000fe20000000100 */
[----:B------:R-:W-:Y:S01]  /*9180*/  FADD R10, -R14, R10 ;  /* 0x0000000a0e0a7221 */ /* 0x000fe20000000100 */
[----:B------:R-:W-:Y:S01]  /*9190*/  FADD R53, R54, R53 ;  /* 0x0000003536357221 */ /* 0x000fe20000000000 */
[----:B------:R-:W-:Y:S01]  /*91a0*/  FMUL R7, R7, R8 ;  /* 0x0000000807077220 */ /* 0x000fe20000400000 */
[----:B------:R-:W-:Y:S01]  /*91b0*/  FADD R11, -R15, R11 ;  /* 0x0000000b0f0b7221 */ /* 0x000fe20000000100 */
[----:B------:R-:W-:Y:S01]  /*91c0*/  FMUL R5, R9, R10 ;  /* 0x0000000a09057220 */ /* 0x000fe20000400000 */
[----:B------:R-:W-:Y:S01]  /*91d0*/  FADD R4, R53, R4 ;  /* 0x0000000435047221 */ /* 0x000fe20000000000 */
[----:B------:R-:W-:Y:S01]  /*91e0*/  FFMA R7, R6, R9, -R7 ;  /* 0x0000000906077223 */ /* 0x000fe20000000807 */
[----:B-----5:R-:W-:Y:S01]  /*91f0*/  FADD R20, -R14, R20 ;  /* 0x000000140e147221 */ /* 0x020fe20000000100 */
[----:B------:R-:W-:Y:S01]  /*9200*/  FFMA R5, R8, R11, -R5 ;  /* 0x0000000b08057223 */ /* 0x000fe20000000805 */
[----:B------:R-:W-:Y:S01]  /*9210*/  FADD R21, -R15, R21 ;  /* 0x000000150f157221 */ /* 0x000fe20000000100 */
[----:B------:R-:W-:Y:S01]  /*9220*/  FADD R22, -R14, R22 ;  /* 0x000000160e167221 */ /* 0x000fe20000000100 */
[----:B------:R-:W-:Y:S01]  /*9230*/  FADD R4, R4, R7 ;  /* 0x0000000704047221 */ /* 0x000fe20000000000 */
[----:B------:R-:W-:Y:S01]  /*9240*/  FMUL R11, R11, R20 ;  /* 0x000000140b0b7220 */ /* 0x000fe20000400000 */
[----:B------:R-:W-:Y:S01]  /*9250*/  FADD R23, -R15, R23 ;  /* 0x000000170f177221 */ /* 0x000fe20000000100 */
[----:B------:R-:W-:Y:S01]  /*9260*/  FMUL R7, R21, R22 ;  /* 0x0000001615077220 */ /* 0x000fe20000400000 */
[----:B------:R-:W-:Y:S01]  /*9270*/  FADD R6, -R14, R2 ;  /* 0x000000020e067221 */ /* 0x000fe20000000100 */
[----:B------:R-:W-:Y:S01]  /*9280*/  FADD R4, R4, R5 ;  /* 0x0000000504047221 */ /* 0x000fe20000000000 */
[----:B------:R-:W-:Y:S01]  /*9290*/  FFMA R11, R10, R21, -R11 ;  /* 0x000000150a0b7223 */ /* 0x000fe2000000080b */
[----:B------:R-:W-:Y:S01]  /*92a0*/  FFMA R7, R20, R23, -R7 ;  /* 0x0000001714077223 */ /* 0x000fe20000000807 */
[----:B------:R-:W-:Y:S01]  /*92b0*/  FMUL R23, R23, R6 ;  /* 0x0000000617177220 */ /* 0x000fe20000400000 */
[----:B------:R-:W-:Y:S01]  /*92c0*/  FADD R5, -R15, R3 ;  /* 0x000000030f057221 */ /* 0x000fe20000000100 */
[----:B------:R-:W-:-:S03]  /*92d0*/  FADD R4, R4, R11 ;  /* 0x0000000b04047221 */ /* 0x000fc60000000000 */
[----:B------:R-:W-:Y:S01]  /*92e0*/  FFMA R5, R22, R5, -R23 ;  /* 0x0000000516057223 */ /* 0x000fe20000000817 */
[----:B------:R-:W-:-:S04]  /*92f0*/  FADD R4, R4, R7 ;  /* 0x0000000704047221 */ /* 0x000fc80000000000 */
[----:B------:R-:W-:Y:S01]  /*9300*/  FADD R49, R4, R5 ;  /* 0x0000000504317221 */ /* 0x000fe20000000000 */
[----:B------:R-:W-:Y:S06]  /*9310*/  @P0 BRA `(.L_x_136) ;  /* 0xfffffffc00340947 */ /* 0x000fec000383ffff */
.L_x_135:
[----:B------:R-:W-:Y:S05]  /*9320*/  BSYNC.RECONVERGENT B1 ;  /* 0x0000000000017941 */ /* 0x000fea0003800200 */
.L_x_134:
[----:B------:R-:W-:Y:S05]  /*9330*/  @!P1 BRA `(.L_x_118) ;  /* 0x0000000000f89947 */ /* 0x000fea0003800000 */
[----:B------:R-:W-:Y:S01]  /*9340*/  ISETP.GE.U32.AND P0, PT, R19, 0x4, PT ;  /* 0x000000041300780c */ /* 0x000fe20003f06070 */
[----:B------:R-:W-:Y:S01]  /*9350*/  BSSY.RECONVERGENT B1, `(.L_x_137) ;  /* 0x000001f000017945 */ /* 0x000fe20003800200 */
[----:B------:R-:W-:-:S04]  /*9360*/  LOP3.LUT R11, R12, 0x3, RZ, 0xc0, !PT ;  /* 0x000000030c0b7812 */ /* 0x000fc800078ec0ff */
[----:B------:R-:W-:-:S07]  /*9370*/  ISETP.NE.AND P1, PT, R11, RZ, PT ;  /* 0x000000ff0b00720c */ /* 0x000fce0003f25270 */
[----:B------:R-:W-:Y:S06]  /*9380*/  @!P0 BRA `(.L_x_138) ;  /* 0x00000000006c8947 */ /* 0x000fec0003800000 */
[----:B--2---:R-:W-:-:S05]  /*9390*/  IMAD R10, R50, 0x8, R37 ;  /* 0x00000008320a7824 */ /* 0x004fca00078e0225 */
[----:B------:R-:W2:Y:S04]  /*93a0*/  LDL.64 R20, [R10+0x8] ;  /* 0x000008000a147983 */ /* 0x000ea80000100a00 */
[----:B------:R-:W3:Y:S04]  /*93b0*/  LDL.128 R4, [R10+0x10] ;  /* 0x000010000a047983 */ /* 0x000ee80000100c00 */
[----:B------:R-:W4:Y:S01]  /*93c0*/  LDL.64 R8, [R10+0x20] ;  /* 0x000020000a087983 */ /* 0x000f220000100a00 */
[C---:B------:R-:W-:Y:S01]  /*93d0*/  FADD R3, -R15.reuse, R3 ;  /* 0x000000030f037221 */ /* 0x040fe20000000100 */
[----:B------:R-:W-:Y:S01]  /*93e0*/  FADD R2, -R14, R2 ;  /* 0x000000020e027221 */ /* 0x000fe20000000100 */
[----:B------:R-:W-:Y:S01]  /*93f0*/  IADD3 R50, PT, PT, R50, 0x4, RZ ;  /* 0x0000000432327810 */ /* 0x000fe20007ffe0ff */
[----:B--2---:R-:W-:Y:S01]  /*9400*/  FADD R20, -R14, R20 ;  /* 0x000000140e147221 */ /* 0x004fe20000000100 */
[----:B------:R-:W-:-:S03]  /*9410*/  FADD R21, -R15, R21 ;  /* 0x000000150f157221 */ /* 0x000fc60000000100 */
[----:B------:R-:W-:Y:S01]  /*9420*/  FMUL R3, R3, R20 ;  /* 0x0000001403037220 */ /* 0x000fe20000400000 */
[C---:B---3--:R-:W-:Y:S01]  /*9430*/  FADD R4, -R14.reuse, R4 ;  /* 0x000000040e047221 */ /* 0x048fe20000000100 */
[----:B------:R-:W-:Y:S01]  /*9440*/  FADD R5, -R15, R5 ;  /* 0x000000050f057221 */ /* 0x000fe20000000100 */
[----:B------:R-:W-:Y:S01]  /*9450*/  FADD R6, -R14, R6 ;  /* 0x000000060e067221 */ /* 0x000fe20000000100 */
[----:B------:R-:W-:Y:S01]  /*9460*/  FFMA R2, R2, R21, -R3 ;  /* 0x0000001502027223 */ /* 0x000fe20000000803 */
[----:B------:R-:W-:Y:S01]  /*9470*/  FMUL R21, R21, R4 ;  /* 0x0000000415157220 */ /* 0x000fe20000400000 */
[----:B------:R-:W-:Y:S01]  /*9480*/  FADD R7, -R15, R7 ;  /* 0x000000070f077221 */ /* 0x000fe20000000100 */
[----:B------:R-:W-:Y:S01]  /*9490*/  FMUL R3, R5, R6 ;  /* 0x0000000605037220 */ /* 0x000fe20000400000 */
[----:B----4-:R-:W-:Y:S01]  /*94a0*/  FADD R8, -R14, R8 ;  /* 0x000000080e087221 */ /* 0x010fe20000000100 */
        /* <DEDUP_REMOVED lines=8> */
[----:B------:R-:W-:-:S07]  /*9530*/  FADD R49, R2, R7 ;  /* 0x0000000702317221 */ /* 0x000fce0000000000 */
.L_x_138:
[----:B------:R-:W-:Y:S05]  /*9540*/  BSYNC.RECONVERGENT B1 ;  /* 0x0000000000017941 */ /* 0x000fea0003800200 */
.L_x_137:
[----:B------:R-:W-:Y:S05]  /*9550*/  @!P1 BRA `(.L_x_118) ;  /* 0x0000000000709947 */ /* 0x000fea0003800000 */
[----:B------:R-:W-:Y:S02]  /*9560*/  ISETP.NE.AND P0, PT, R11, 0x1, PT ;  /* 0x000000010b00780c */ /* 0x000fe40003f05270 */
[----:B------:R-:W-:-:S04]  /*9570*/  LOP3.LUT R12, R12, 0x1, RZ, 0xc0, !PT ;  /* 0x000000010c0c7812 */ /* 0x000fc800078ec0ff */
[----:B------:R-:W-:-:S07]  /*9580*/  ISETP.NE.U32.AND P1, PT, R12, 0x1, PT ;  /* 0x000000010c00780c */ /* 0x000fce0003f25070 */
[C---:B------:R-:W-:Y:S01]  /*9590*/  @P0 IMAD R2, R50.reuse, 0x8, R37 ;  /* 0x0000000832020824 */ /* 0x040fe200078e0225 */
[----:B------:R-:W-:-:S04]  /*95a0*/  @P0 IADD3 R50, PT, PT, R50, 0x2, RZ ;  /* 0x0000000232320810 */ /* 0x000fc80007ffe0ff */
[----:B--2---:R-:W2:Y:S01]  /*95b0*/  @P0 LDL.128 R4, [R2] ;  /* 0x0000000002040983 */ /* 0x004ea20000100c00 */
[----:B------:R-:W-:-:S03]  /*95c0*/  @!P1 IMAD R8, R50, 0x8, R37 ;  /* 0x0000000832089824 */ /* 0x000fc600078e0225 */
[----:B------:R-:W3:Y:S04]  /*95d0*/  @P0 LDL.64 R20, [R2+0x10] ;  /* 0x0000100002140983 */ /* 0x000ee80000100a00 */
[----:B------:R-:W4:Y:S01]  /*95e0*/  @!P1 LDL.128 R8, [R8] ;  /* 0x0000000008089983 */ /* 0x000f220000100c00 */
[C---:B--2---:R-:W-:Y:S01]  /*95f0*/  @P0 FADD R5, -R15.reuse, R5 ;  /* 0x000000050f050221 */ /* 0x044fe20000000100 */
[C---:B------:R-:W-:Y:S01]  /*9600*/  @P0 FADD R6, -R14.reuse, R6 ;  /* 0x000000060e060221 */ /* 0x040fe20000000100 */
[C---:B------:R-:W-:Y:S01]  /*9610*/  @P0 FADD R12, -R15.reuse, R7 ;  /* 0x000000070f0c0221 */ /* 0x040fe20000000100 */
[C---:B------:R-:W-:Y:S01]  /*9620*/  @P0 FADD R4, -R14.reuse, R4 ;  /* 0x000000040e040221 */ /* 0x040fe20000000100 */
[----:B---3--:R-:W-:Y:S01]  /*9630*/  @P0 FADD R3, -R14, R20 ;  /* 0x000000140e030221 */ /* 0x008fe20000000100 */
[----:B------:R-:W-:Y:S01]  /*9640*/  @P0 FMUL R5, R6, R5 ;  /* 0x0000000506050220 */ /* 0x000fe20000400000 */
[----:B------:R-:W-:-:S02]  /*9650*/  @P0 FADD R21, -R15, R21 ;  /* 0x000000150f150221 */ /* 0x000fc40000000100 */
[C---:B------:R-:W-:Y:S01]  /*9660*/  @P0 FMUL R3, R12.reuse, R3 ;  /* 0x000000030c030220 */ /* 0x040fe20000400000 */
[----:B------:R-:W-:Y:S01]  /*9670*/  @P0 FFMA R4, R12, R4, -R5 ;  /* 0x000000040c040223 */ /* 0x000fe20000000805 */
[----:B----4-:R-:W-:Y:S01]  /*9680*/  @!P1 FADD R10, -R14, R10 ;  /* 0x0000000a0e0a9221 */ /* 0x010fe20000000100 */
[C---:B------:R-:W-:Y:S01]  /*9690*/  @!P1 FADD R9, -R15.reuse, R9 ;  /* 0x000000090f099221 */ /* 0x040fe20000000100 */
[----:B------:R-:W-:Y:S01]  /*96a0*/  @P0 FFMA R3, R6, R21, -R3 ;  /* 0x0000001506030223 */ /* 0x000fe20000000803 */
[----:B------:R-:W-:Y:S01]  /*96b0*/  @!P1 FADD R8, -R14, R8 ;  /* 0x000000080e089221 */ /* 0x000fe20000000100 */
[----:B------:R-:W-:Y:S01]  /*96c0*/  @!P1 FADD R11, -R15, R11 ;  /* 0x0000000b0f0b9221 */ /* 0x000fe20000000100 */
[----:B------:R-:W-:Y:S01]  /*96d0*/  @P0 FADD R4, R49, R4 ;  /* 0x0000000431040221 */ /* 0x000fe20000000000 */
[----:B------:R-:W-:-:S03]  /*96e0*/  @!P1 FMUL R9, R9, R10 ;  /* 0x0000000a09099220 */ /* 0x000fc60000400000 */
[----:B------:R-:W-:Y:S01]  /*96f0*/  @P0 FADD R49, R3, R4 ;  /* 0x0000000403310221 */ /* 0x000fe20000000000 */
[----:B------:R-:W-:-:S04]  /*9700*/  @!P1 FFMA R8, R8, R11, -R9 ;  /* 0x0000000b08089223 */ /* 0x000fc80000000809 */
[----:B------:R-:W-:-:S07]  /*9710*/  @!P1 FADD R49, R49, R8 ;  /* 0x0000000831319221 */ /* 0x000fce0000000000 */
.L_x_118:
[----:B------:R-:W-:Y:S05]  /*9720*/  BSYNC.RECONVERGENT B3 ;  /* 0x0000000000037941 */ /* 0x000fea0003800200 */
.L_x_117:
[----:B------:R-:W-:Y:S01]  /*9730*/  FMUL R23, |R49|, 0.5 ;  /* 0x3f00000031177820 */ /* 0x000fe20000400200 */
[----:B------:R-:W-:Y:S01]  /*9740*/  FADD R0, R35, R0 ;  /* 0x0000000023007221 */ /* 0x000fe20000000000 */
[----:B------:R-:W-:Y:S03]  /*9750*/  BSSY.RECONVERGENT B3, `(.L_x_139) ;  /* 0x000000e000037945 */ /* 0x000fe60003800200 */
[----:B------:R-:W-:-:S05]  /*9760*/  FADD R0, -R23, R0 ;  /* 0x0000000017007221 */ /* 0x000fca0000000100 */
[----:B------:R-:W-:-:S04]  /*9770*/  FMNMX R87, R0, 9.9999999392252902908e-09, !PT ;  /* 0x322bcc7700577809 */ /* 0x000fc80007800000 */
[----:B------:R-:W1:Y:S08]  /*9780*/  MUFU.RCP R0, R87 ;  /* 0x0000005700007308 */ /* 0x000e700000001000 */
[----:B------:R-:W3:Y:S01]  /*9790*/  FCHK P0, R23, R87 ;  /* 0x0000005717007302 */ /* 0x000ee20000000000 */
[----:B-1----:R-:W-:-:S04]  /*97a0*/  FFMA R3, -R87, R0, 1 ;  /* 0x3f80000057037423 */ /* 0x002fc80000000100 */
[----:B------:R-:W-:-:S04]  /*97b0*/  FFMA R0, R0, R3, R0 ;  /* 0x0000000300007223 */ /* 0x000fc80000000000 */
[----:B------:R-:W-:-:S04]  /*97c0*/  FFMA R3, R23, R0, RZ ;  /* 0x0000000017037223 */ /* 0x000fc800000000ff */
[----:B------:R-:W-:-:S04]  /*97d0*/  FFMA R2, -R87, R3, R23 ;  /* 0x0000000357027223 */ /* 0x000fc80000000117 */
[----:B------:R-:W-:Y:S01]  /*97e0*/  FFMA R0, R0, R2, R3 ;  /* 0x0000000200007223 */ /* 0x000fe20000000003 */
[----:B---3--:R-:W-:Y:S06]  /*97f0*/  @!P0 BRA `(.L_x_140) ;  /* 0x00000000000c8947 */ /* 0x008fec0003800000 */
[----:B------:R-:W-:-:S07]  /*9800*/  MOV R80, 0x9820 ;  /* 0x0000982000507802 */ /* 0x000fce0000000f00 */
[----:B0-2---:R-:W-:Y:S05]  /*9810*/  CALL.REL.NOINC `($__internal_0_$__cuda_sm3x_div_rn_noftz_f32_slowpath) ;  /* 0x0000000000747944 */ /* 0x005fea0003c00000 */
[----:B------:R-:W-:-:S07]  /*9820*/  MOV R0, R23 ;  /* 0x0000001700007202 */ /* 0x000fce0000000f00 */
.L_x_140:
[----:B------:R-:W-:Y:S05]  /*9830*/  BSYNC.RECONVERGENT B3 ;  /* 0x0000000000037941 */ /* 0x000fea0003800200 */
.L_x_139:
[----:B------:R-:W1:Y:S01]  /*9840*/  LDCU UR4, c[0x0][0x388] ;  /* 0x00007100ff0477ac */ /* 0x000e620008000800 */
[----:B------:R-:W-:-:S05]  /*9850*/  IMAD.MOV.U32 R4, RZ, RZ, 0x1 ;  /* 0x00000001ff047424 */ /* 0x000fca00078e00ff */
[CC--:B------:R-:W-:Y:S02]  /*9860*/  SHF.L.U64.HI R2, R4.reuse, R39.reuse, RZ ;  /* 0x0000002704027219 */ /* 0x0c0fe400000102ff */
[----:B------:R-:W-:Y:S02]  /*9870*/  SHF.L.U32 R3, R4, R39, RZ ;  /* 0x0000002704037219 */ /* 0x000fe400000006ff */
[----:B------:R-:W-:-:S04]  /*9880*/  IADD3 R39, PT, PT, R39, 0x1, RZ ;  /* 0x0000000127277810 */ /* 0x000fc80007ffe0ff */
[----:B------:R-:W-:Y:S02]  /*9890*/  ISETP.NE.AND P1, PT, R39, R48, PT ;  /* 0x000000302700720c */ /* 0x000fe40003f25270 */
[----:B-1----:R-:W-:-:S04]  /*98a0*/  FSETP.GT.AND P0, PT, R0, UR4, PT ;  /* 0x0000000400007c0b */ /* 0x002fc8000bf04000 */
[----:B------:R-:W-:Y:S02]  /*98b0*/  SEL R3, R3, RZ, P0 ;  /* 0x000000ff03037207 */ /* 0x000fe40000000000 */
[----:B------:R-:W-:Y:S02]  /*98c0*/  SEL R0, R2, RZ, P0 ;  /* 0x000000ff02007207 */ /* 0x000fe40000000000 */
[----:B------:R-:W-:Y:S02]  /*98d0*/  LOP3.LUT R46, R3, R46, RZ, 0xfc, !PT ;  /* 0x0000002e032e7212 */ /* 0x000fe400078efcff */
[----:B------:R-:W-:Y:S01]  /*98e0*/  LOP3.LUT R45, R0, R45, RZ, 0xfc, !PT ;  /* 0x0000002d002d7212 */ /* 0x000fe200078efcff */
[----:B------:R-:W-:Y:S06]  /*98f0*/  @P1 BRA `(.L_x_141) ;  /* 0xffffff6c00e41947 */ /* 0x000fec000383ffff */
.L_x_3:
[----:B------:R-:W-:Y:S05]  /*9900*/  BSYNC.RECONVERGENT B0 ;  /* 0x0000000000007941 */ /* 0x000fea0003800200 */
.L_x_2:
[----:B------:R-:W1:Y:S01]  /*9910*/  LDCU UR5, c[0x0][0x384] ;  /* 0x00007080ff0577ac */ /* 0x000e620008000800 */
[----:B------:R-:W3:Y:S01]  /*9920*/  LDC.64 R2, c[0x0][0x3a8] ;  /* 0x0000ea00ff027b82 */ /* 0x000ee20000000a00 */
[----:B-1----:R-:W-:Y:S02]  /*9930*/  ULOP3.LUT UR9, UR5, 0x8000003f, URZ, 0xc0, !UPT ;  /* 0x8000003f05097892 */ /* 0x002fe4000f8ec0ff */
[----:B------:R-:W-:Y:S02]  /*9940*/  USHF.R.S32.HI UR4, URZ, 0x1f, UR5 ;  /* 0x0000001fff047899 */ /* 0x000fe40008011405 */
[----:B------:R-:W-:Y:S02]  /*9950*/  UISETP.GT.AND UP0, UPT, UR9, URZ, UPT ;  /* 0x000000ff0900728c */ /* 0x000fe4000bf04270 */
[----:B------:R-:W-:-:S04]  /*9960*/  ULEA.HI UR4, UR4, UR5, URZ, 0x6 ;  /* 0x0000000504047291 */ /* 0x000fc8000f8f30ff */
[----:B------:R-:W-:Y:S02]  /*9970*/  USHF.R.S32.HI UR5, URZ, 0x6, UR4 ;  /* 0x00000006ff057899 */ /* 0x000fe40008011404 */
[----:B------:R-:W-:-:S03]  /*9980*/  ULEA.HI.SX32 UR4, UR4, 0x1, 0x1a ;  /* 0x0000000104047891 */ /* 0x000fc6000f8fd2ff */
[----:B------:R-:W-:-:S06]  /*9990*/  @!UP0 UIADD3 UR4, UPT, UPT, UR5, URZ, URZ ;  /* 0x000000ff05048290 */ /* 0x000fcc000fffe0ff */
[----:B------:R-:W-:-:S04]  /*99a0*/  IMAD R47, R47, UR4, R58 ;  /* 0x000000042f2f7c24 */ /* 0x000fc8000f8e023a */
[----:B---3--:R-:W-:-:S04]  /*99b0*/  IMAD.WIDE R2, R47, 0x8, R2 ;  /* 0x000000082f027825 */ /* 0x008fc800078e0202 */
[----:B------:R-:W-:-:S05]  /*99c0*/  IMAD.MOV.U32 R47, RZ, RZ, R45 ;  /* 0x000000ffff2f7224 */ /* 0x000fca00078e002d */
[----:B------:R-:W-:Y:S01]  /*99d0*/  STG.E.64 desc[UR6][R2.64], R46 ;  /* 0x0000002e02007986 */ /* 0x000fe2000c101b06 */
[----:B------:R-:W-:Y:S05]  /*99e0*/  EXIT ;  /* 0x000000000000794d */ /* 0x000fea0003800000 */
        .weak           $__internal_0_$__cuda_sm3x_div_rn_noftz_f32_slowpath
        .type           $__internal_0_$__cuda_sm3x_div_rn_noftz_f32_slowpath,@function
        .size           $__internal_0_$__cuda_sm3x_div_rn_noftz_f32_slowpath,(.L_x_154 - $__internal_0_$__cuda_sm3x_div_rn_noftz_f32_slowpath)
$__internal_0_$__cuda_sm3x_div_rn_noftz_f32_slowpath:
[----:B------:R-:W-:Y:S01]  /*99f0*/  SHF.R.U32.HI R57, RZ, 0x17, R87 ;  /* 0x00000017ff397819 */ /* 0x000fe20000011657 */
[----:B------:R-:W-:Y:S01]  /*9a00*/  BSSY.RECONVERGENT B1, `(.L_x_142) ;  /* 0x0000064000017945 */ /* 0x000fe20003800200 */
[----:B------:R-:W-:Y:S02]  /*9a10*/  SHF.R.U32.HI R88, RZ, 0x17, R23 ;  /* 0x00000017ff587819 */ /* 0x000fe40000011617 */
[----:B------:R-:W-:Y:S02]  /*9a20*/  LOP3.LUT R57, R57, 0xff, RZ, 0xc0, !PT ;  /* 0x000000ff39397812 */ /* 0x000fe400078ec0ff */
[----:B------:R-:W-:Y:S02]  /*9a30*/  LOP3.LUT R88, R88, 0xff, RZ, 0xc0, !PT ;  /* 0x000000ff58587812 */ /* 0x000fe400078ec0ff */
[----:B------:R-:W-:Y:S02]  /*9a40*/  IADD3 R84, PT, PT, R57, -0x1, RZ ;  /* 0xffffffff39547810 */ /* 0x000fe40007ffe0ff */
[----:B------:R-:W-:Y:S01]  /*9a50*/  MOV R86, R87 ;  /* 0x0000005700567202 */ /* 0x000fe20000000f00 */
[----:B------:R-:W-:Y:S01]  /*9a60*/  VIADD R83, R88, 0xffffffff ;  /* 0xffffffff58537836 */ /* 0x000fe20000000000 */
[----:B------:R-:W-:-:S04]  /*9a70*/  ISETP.GT.U32.AND P0, PT, R84, 0xfd, PT ;  /* 0x000000fd5400780c */ /* 0x000fc80003f04070 */
[----:B------:R-:W-:-:S13]  /*9a80*/  ISETP.GT.U32.OR P0, PT, R83, 0xfd, P0 ;  /* 0x000000fd5300780c */ /* 0x000fda0000704470 */
[----:B------:R-:W-:Y:S01]  /*9a90*/  @!P0 IMAD.MOV.U32 R82, RZ, RZ, RZ ;  /* 0x000000ffff528224 */ /* 0x000fe200078e00ff */
[----:B------:R-:W-:Y:S06]  /*9aa0*/  @!P0 BRA `(.L_x_143) ;  /* 0x00000000005c8947 */ /* 0x000fec0003800000 */
[----:B------:R-:W-:Y:S02]  /*9ab0*/  FSETP.GTU.FTZ.AND P0, PT, |R23|, +INF , PT ;  /* 0x7f8000001700780b */ /* 0x000fe40003f1c200 */
[----:B------:R-:W-:-:S04]  /*9ac0*/  FSETP.GTU.FTZ.AND P4, PT, |R87|, +INF , PT ;  /* 0x7f8000005700780b */ /* 0x000fc80003f9c200 */
[----:B------:R-:W-:-:S13]  /*9ad0*/  PLOP3.LUT P0, PT, P0, P4, PT, 0xf8, 0x8f ;  /* 0x00000000008f781c */ /* 0x000fda0000709f70 */
[----:B------:R-:W-:Y:S05]  /*9ae0*/  @P0 BRA `(.L_x_144) ;  /* 0x0000000400500947 */ /* 0x000fea0003800000 */
[----:B------:R-:W-:-:S13]  /*9af0*/  LOP3.LUT P0, RZ, R86, 0x7fffffff, R23, 0xc8, !PT ;  /* 0x7fffffff56ff7812 */ /* 0x000fda000780c817 */
[----:B------:R-:W-:Y:S05]  /*9b00*/  @!P0 BRA `(.L_x_145) ;  /* 0x0000000400408947 */ /* 0x000fea0003800000 */
[----:B------:R-:W-:Y:S02]  /*9b10*/  FSETP.NEU.FTZ.AND P0, PT, |R23|, +INF , PT ;  /* 0x7f8000001700780b */ /* 0x000fe40003f1d200 */
[----:B------:R-:W-:Y:S02]  /*9b20*/  FSETP.NEU.FTZ.AND P5, PT, |R87|, +INF , PT ;  /* 0x7f8000005700780b */ /* 0x000fe40003fbd200 */
[----:B------:R-:W-:-:S11]  /*9b30*/  FSETP.NEU.FTZ.AND P4, PT, |R23|, +INF , PT ;  /* 0x7f8000001700780b */ /* 0x000fd60003f9d200 */
[----:B------:R-:W-:Y:S05]  /*9b40*/  @!P5 BRA !P0, `(.L_x_145) ;  /* 0x000000040030d947 */ /* 0x000fea0004000000 */
[----:B------:R-:W-:-:S04]  /*9b50*/  LOP3.LUT P0, RZ, R23, 0x7fffffff, RZ, 0xc0, !PT ;  /* 0x7fffffff17ff7812 */ /* 0x000fc8000780c0ff */
[----:B------:R-:W-:-:S13]  /*9b60*/  PLOP3.LUT P0, PT, P5, P0, PT, 0x2f, 0xf2 ;  /* 0x0000000000f2781c */ /* 0x000fda0002f00577 */
[----:B------:R-:W-:Y:S05]  /*9b70*/  @P0 BRA `(.L_x_146) ;  /* 0x00000004001c0947 */ /* 0x000fea0003800000 */
[----:B------:R-:W-:-:S04]  /*9b80*/  LOP3.LUT P0, RZ, R86, 0x7fffffff, RZ, 0xc0, !PT ;  /* 0x7fffffff56ff7812 */ /* 0x000fc8000780c0ff */
[----:B------:R-:W-:-:S13]  /*9b90*/  PLOP3.LUT P4, PT, P4, P0, PT, 0x2f, 0xf2 ;  /* 0x0000000000f2781c */ /* 0x000fda0002780577 */
[----:B------:R-:W-:Y:S05]  /*9ba0*/  @P4 BRA `(.L_x_147) ;  /* 0x0000000400044947 */ /* 0x000fea0003800000 */
[----:B------:R-:W-:Y:S02]  /*9bb0*/  ISETP.GE.AND P0, PT, R83, RZ, PT ;  /* 0x000000ff5300720c */ /* 0x000fe40003f06270 */
[----:B------:R-:W-:-:S11]  /*9bc0*/  ISETP.GE.AND P4, PT, R84, RZ, PT ;  /* 0x000000ff5400720c */ /* 0x000fd60003f86270 */
[----:B------:R-:W-:Y:S01]  /*9bd0*/  @P0 MOV R82, RZ ;  /* 0x000000ff00520202 */ /* 0x000fe20000000f00 */
[----:B------:R-:W-:Y:S02]  /*9be0*/  @!P0 IMAD.MOV.U32 R82, RZ, RZ, -0x40 ;  /* 0xffffffc0ff528424 */ /* 0x000fe400078e00ff */
[----:B------:R-:W-:Y:S01]  /*9bf0*/  @!P0 FFMA R23, R23, 1.84467440737095516160e+19, RZ ;  /* 0x5f80000017178823 */ /* 0x000fe200000000ff */
[----:B------:R-:W-:Y:S02]  /*9c00*/  @!P4 FFMA R86, R87, 1.84467440737095516160e+19, RZ ;  /* 0x5f8000005756c823 */ /* 0x000fe400000000ff */
[----:B------:R-:W-:-:S07]  /*9c10*/  @!P4 IADD3 R82, PT, PT, R82, 0x40, RZ ;  /* 0x000000405252c810 */ /* 0x000fce0007ffe0ff */
.L_x_143:
[----:B------:R-:W-:Y:S01]  /*9c20*/  LEA R83, R57, 0xc0800000, 0x17 ;  /* 0xc080000039537811 */ /* 0x000fe200078eb8ff */
[----:B------:R-:W-:Y:S01]  /*9c30*/  BSSY.RECONVERGENT B2, `(.L_x_148) ;  /* 0x0000036000027945 */ /* 0x000fe20003800200 */
[----:B------:R-:W-:-:S03]  /*9c40*/  IADD3 R88, PT, PT, R88, -0x7f, RZ ;  /* 0xffffff8158587810 */ /* 0x000fc60007ffe0ff */
[----:B------:R-:W-:Y:S02]  /*9c50*/  IMAD.IADD R92, R86, 0x1, -R83 ;  /* 0x00000001565c7824 */ /* 0x000fe400078e0a53 */
[----:B------:R-:W-:Y:S02]  /*9c60*/  IMAD R23, R88, -0x800000, R23 ;  /* 0xff80000058177824 */ /* 0x000fe400078e0217 */
[----:B------:R-:W0:Y:S01]  /*9c70*/  MUFU.RCP R83, R92 ;  /* 0x0000005c00537308 */ /* 0x000e220000001000 */
[----:B------:R-:W-:-:S04]  /*9c80*/  FADD.FTZ R86, -R92, -RZ ;  /* 0x800000ff5c567221 */ /* 0x000fc80000010100 */
[----:B0-----:R-:W-:-:S04]  /*9c90*/  FFMA R84, R83, R86, 1 ;  /* 0x3f80000053547423 */ /* 0x001fc80000000056 */
[----:B------:R-:W-:-:S04]  /*9ca0*/  FFMA R84, R83, R84, R83 ;  /* 0x0000005453547223 */ /* 0x000fc80000000053 */
[----:B------:R-:W-:-:S04]  /*9cb0*/  FFMA R83, R23, R84, RZ ;  /* 0x0000005417537223 */ /* 0x000fc800000000ff */
[----:B------:R-:W-:-:S04]  /*9cc0*/  FFMA R85, R86, R83, R23 ;  /* 0x0000005356557223 */ /* 0x000fc80000000017 */
[----:B------:R-:W-:Y:S01]  /*9cd0*/  FFMA R85, R84, R85, R83 ;  /* 0x0000005554557223 */ /* 0x000fe20000000053 */
[----:B------:R-:W-:-:S03]  /*9ce0*/  IADD3 R83, PT, PT, R88, 0x7f, -R57 ;  /* 0x0000007f58537810 */ /* 0x000fc60007ffe839 */
[----:B------:R-:W-:Y:S02]  /*9cf0*/  FFMA R23, R86, R85, R23 ;  /* 0x0000005556177223 */ /* 0x000fe40000000017 */
[----:B------:R-:W-:Y:S02]  /*9d00*/  IMAD.IADD R83, R83, 0x1, R82 ;  /* 0x0000000153537824 */ /* 0x000fe400078e0252 */
[----:B------:R-:W-:-:S05]  /*9d10*/  FFMA R86, R84, R23, R85 ;  /* 0x0000001754567223 */ /* 0x000fca0000000055 */
[----:B------:R-:W-:-:S04]  /*9d20*/  SHF.R.U32.HI R82, RZ, 0x17, R86 ;  /* 0x00000017ff527819 */ /* 0x000fc80000011656 */
[----:B------:R-:W-:-:S04]  /*9d30*/  LOP3.LUT R82, R82, 0xff, RZ, 0xc0, !PT ;  /* 0x000000ff52527812 */ /* 0x000fc800078ec0ff */
[----:B------:R-:W-:-:S05]  /*9d40*/  IADD3 R57, PT, PT, R82, R83, RZ ;  /* 0x0000005352397210 */ /* 0x000fca0007ffe0ff */
[----:B------:R-:W-:-:S05]  /*9d50*/  VIADD R82, R57, 0xffffffff ;  /* 0xffffffff39527836 */ /* 0x000fca0000000000 */
[----:B------:R-:W-:-:S13]  /*9d60*/  ISETP.GE.U32.AND P0, PT, R82, 0xfe, PT ;  /* 0x000000fe5200780c */ /* 0x000fda0003f06070 */
[----:B------:R-:W-:Y:S05]  /*9d70*/  @!P0 BRA `(.L_x_149) ;  /* 0x0000000000808947 */ /* 0x000fea0003800000 */
[----:B------:R-:W-:-:S13]  /*9d80*/  ISETP.GT.AND P0, PT, R57, 0xfe, PT ;  /* 0x000000fe3900780c */ /* 0x000fda0003f04270 */
[----:B------:R-:W-:Y:S05]  /*9d90*/  @P0 BRA `(.L_x_150) ;  /* 0x00000000006c0947 */ /* 0x000fea0003800000 */
[----:B------:R-:W-:-:S13]  /*9da0*/  ISETP.GE.AND P0, PT, R57, 0x1, PT ;  /* 0x000000013900780c */ /* 0x000fda0003f06270 */
[----:B------:R-:W-:Y:S05]  /*9db0*/  @P0 BRA `(.L_x_151) ;  /* 0x0000000000740947 */ /* 0x000fea0003800000 */
[----:B------:R-:W-:Y:S02]  /*9dc0*/  ISETP.GE.AND P0, PT, R57, -0x18, PT ;  /* 0xffffffe83900780c */ /* 0x000fe40003f06270 */
[----:B------:R-:W-:-:S11]  /*9dd0*/  LOP3.LUT R86, R86, 0x80000000, RZ, 0xc0, !PT ;  /* 0x8000000056567812 */ /* 0x000fd600078ec0ff */
[----:B------:R-:W-:Y:S05]  /*9de0*/  @!P0 BRA `(.L_x_151) ;  /* 0x0000000000688947 */ /* 0x000fea0003800000 */
[CCC-:B------:R-:W-:Y:S01]  /*9df0*/  FFMA.RP R83, R84.reuse, R23.reuse, R85.reuse ;  /* 0x0000001754537223 */ /* 0x1c0fe20000008055 */
[CCC-:B------:R-:W-:Y:S01]  /*9e00*/  FFMA.RM R82, R84.reuse, R23.reuse, R85.reuse ;  /* 0x0000001754527223 */ /* 0x1c0fe20000004055 */
[----:B------:R-:W-:Y:S01]  /*9e10*/  FFMA.RZ R23, R84, R23, R85 ;  /* 0x0000001754177223 */ /* 0x000fe2000000c055 */
[C---:B------:R-:W-:Y:S02]  /*9e20*/  ISETP.NE.AND P5, PT, R57.reuse, RZ, PT ;  /* 0x000000ff3900720c */ /* 0x040fe40003fa5270 */
[----:B------:R-:W-:Y:S02]  /*9e30*/  ISETP.NE.AND P0, PT, R57, RZ, PT ;  /* 0x000000ff3900720c */ /* 0x000fe40003f05270 */
[----:B------:R-:W-:Y:S02]  /*9e40*/  LOP3.LUT R23, R23, 0x7fffff, RZ, 0xc0, !PT ;  /* 0x007fffff17177812 */ /* 0x000fe400078ec0ff */
[----:B------:R-:W-:Y:S02]  /*9e50*/  FSETP.NEU.FTZ.AND P4, PT, R83, R82, PT ;  /* 0x000000525300720b */ /* 0x000fe40003f9d000 */
[----:B------:R-:W-:-:S02]  /*9e60*/  LOP3.LUT R82, R23, 0x800000, RZ, 0xfc, !PT ;  /* 0x0080000017527812 */ /* 0x000fc400078efcff */
[----:B------:R-:W-:Y:S01]  /*9e70*/  IADD3 R23, PT, PT, R57, 0x20, RZ ;  /* 0x0000002039177810 */ /* 0x000fe20007ffe0ff */
[----:B------:R-:W-:-:S03]  /*9e80*/  IMAD.MOV R57, RZ, RZ, -R57 ;  /* 0x000000ffff397224 */ /* 0x000fc600078e0a39 */
[----:B------:R-:W-:Y:S02]  /*9e90*/  SHF.L.U32 R23, R82, R23, RZ ;  /* 0x0000001752177219 */ /* 0x000fe400000006ff */
[----:B------:R-:W-:Y:S02]  /*9ea0*/  SEL R57, R57, RZ, P5 ;  /* 0x000000ff39397207 */ /* 0x000fe40002800000 */
[----:B------:R-:W-:Y:S02]  /*9eb0*/  ISETP.NE.AND P0, PT, R23, RZ, P0 ;  /* 0x000000ff1700720c */ /* 0x000fe40000705270 */
[----:B------:R-:W-:Y:S02]  /*9ec0*/  SHF.R.U32.HI R82, RZ, R57, R82 ;  /* 0x00000039ff527219 */ /* 0x000fe40000011652 */
[----:B------:R-:W-:Y:S02]  /*9ed0*/  PLOP3.LUT P0, PT, P4, P0, PT, 0xf8, 0x8f ;  /* 0x00000000008f781c */ /* 0x000fe40002701f70 */
[----:B------:R-:W-:-:S02]  /*9ee0*/  SHF.R.U32.HI R57, RZ, 0x1, R82 ;  /* 0x00000001ff397819 */ /* 0x000fc40000011652 */
[----:B------:R-:W-:-:S04]  /*9ef0*/  SEL R84, RZ, 0x1, !P0 ;  /* 0x00000001ff547807 */ /* 0x000fc80004000000 */
[----:B------:R-:W-:-:S04]  /*9f00*/  LOP3.LUT R23, R84, 0x1, R57, 0xf8, !PT ;  /* 0x0000000154177812 */ /* 0x000fc800078ef839 */
[----:B------:R-:W-:-:S04]  /*9f10*/  LOP3.LUT R82, R23, R82, RZ, 0xc0, !PT ;  /* 0x0000005217527212 */ /* 0x000fc800078ec0ff */
[----:B------:R-:W-:-:S04]  /*9f20*/  IADD3 R57, PT, PT, R57, R82, RZ ;  /* 0x0000005239397210 */ /* 0x000fc80007ffe0ff */
[----:B------:R-:W-:Y:S01]  /*9f30*/  LOP3.LUT R86, R57, R86, RZ, 0xfc, !PT ;  /* 0x0000005639567212 */ /* 0x000fe200078efcff */
[----:B------:R-:W-:Y:S06]  /*9f40*/  BRA `(.L_x_151) ;  /* 0x0000000000107947 */ /* 0x000fec0003800000 */
.L_x_150:
[----:B------:R-:W-:-:S04]  /*9f50*/  LOP3.LUT R86, R86, 0x80000000, RZ, 0xc0, !PT ;  /* 0x8000000056567812 */ /* 0x000fc800078ec0ff */
[----:B------:R-:W-:Y:S01]  /*9f60*/  LOP3.LUT R86, R86, 0x7f800000, RZ, 0xfc, !PT ;  /* 0x7f80000056567812 */ /* 0x000fe200078efcff */
[----:B------:R-:W-:Y:S06]  /*9f70*/  BRA `(.L_x_151) ;  /* 0x0000000000047947 */ /* 0x000fec0003800000 */
.L_x_149:
[----:B------:R-:W-:-:S07]  /*9f80*/  IMAD R86, R83, 0x800000, R86 ;  /* 0x0080000053567824 */ /* 0x000fce00078e0256 */
.L_x_151:
[----:B------:R-:W-:Y:S05]  /*9f90*/  BSYNC.RECONVERGENT B2 ;  /* 0x0000000000027941 */ /* 0x000fea0003800200 */
.L_x_148:
[----:B------:R-:W-:Y:S01]  /*9fa0*/  MOV R23, R86 ;  /* 0x0000005600177202 */ /* 0x000fe20000000f00 */
[----:B------:R-:W-:Y:S06]  /*9fb0*/  BRA `(.L_x_152) ;  /* 0x0000000000207947 */ /* 0x000fec0003800000 */
.L_x_147:
[----:B------:R-:W-:-:S04]  /*9fc0*/  LOP3.LUT R23, R86, 0x80000000, R23, 0x48, !PT ;  /* 0x8000000056177812 */ /* 0x000fc800078e4817 */
[----:B------:R-:W-:Y:S01]  /*9fd0*/  LOP3.LUT R23, R23, 0x7f800000, RZ, 0xfc, !PT ;  /* 0x7f80000017177812 */ /* 0x000fe200078efcff */
[----:B------:R-:W-:Y:S06]  /*9fe0*/  BRA `(.L_x_152) ;  /* 0x0000000000147947 */ /* 0x000fec0003800000 */
.L_x_146:
[----:B------:R-:W-:Y:S01]  /*9ff0*/  LOP3.LUT R23, R86, 0x80000000, R23, 0x48, !PT ;  /* 0x8000000056177812 */ /* 0x000fe200078e4817 */
[----:B------:R-:W-:Y:S06]  /*a000*/  BRA `(.L_x_152) ;  /* 0x00000000000c7947 */ /* 0x000fec0003800000 */
.L_x_145:
[----:B------:R-:W0:Y:S01]  /*a010*/  MUFU.RSQ R23, -QNAN ;  /* 0xffc0000000177908 */ /* 0x000e220000001400 */
[----:B------:R-:W-:Y:S05]  /*a020*/  BRA `(.L_x_152) ;  /* 0x0000000000047947 */ /* 0x000fea0003800000 */
.L_x_144:
[----:B------:R-:W-:-:S07]  /*a030*/  FADD.FTZ R23, R23, R87 ;  /* 0x0000005717177221 */ /* 0x000fce0000010000 */
.L_x_152:
[----:B------:R-:W-:Y:S05]  /*a040*/  BSYNC.RECONVERGENT B1 ;  /* 0x0000000000017941 */ /* 0x000fea0003800200 */
.L_x_142:
[----:B------:R-:W-:Y:S02]  /*a050*/  HFMA2 R83, -RZ, RZ, 0, 0 ;  /* 0x00000000ff537431 */ /* 0x000fe400000001ff */
[----:B------:R-:W-:-:S04]  /*a060*/  IMAD.MOV.U32 R82, RZ, RZ, R80 ;  /* 0x000000ffff527224 */ /* 0x000fc800078e0050 */
[----:B0-----:R-:W-:Y:S05]  /*a070*/  RET.REL.NODEC R82 `(_Z10nms_kerneliifiPKfPKiPKlPl) ;  /* 0xffffff5c52e07950 */ /* 0x001fea0003c3ffff */
.L_x_153:
[----:B------:R-:W-:-:S00]  /*a080*/  BRA `(.L_x_153) ;  /* 0xfffffffc00fc7947 */ /* 0x000fc0000383ffff */
[----:B------:R-:W-:-:S00]  /*a090*/  NOP ;  /* 0x0000000000007918 */ /* 0x000fc00000000000 */
        /* <DEDUP_REMOVED lines=14> */
.L_x_154:


//--------------------- .nv.global.init           --------------------------
	.section	.nv.global.init,"aw",@progbits
	.align	4
.nv.global.init:
	.type		__cudart_i2opi_f,@object
	.size		__cudart_i2opi_f,(.L_0 - __cudart_i2opi_f)
__cudart_i2opi_f:
        /*0000*/ 	.byte	0x41, 0x90, 0x43, 0x3c, 0x99, 0x95, 0x62, 0xdb, 0xc0, 0xdd, 0x34, 0xf5, 0xd1, 0x57, 0x27, 0xfc
        /*0010*/ 	.byte	0x29, 0x15, 0x44, 0x4e, 0x6e, 0x83, 0xf9, 0xa2
.L_0:


//--------------------- .nv.shared._Z10nms_kerneliifiPKfPKiPKlPl --------------------------
	.section	.nv.shared._Z10nms_kerneliifiPKfPKiPKlPl,"aw",@nobits
	.sectionflags	@""
	.align	4
.nv.shared._Z10nms_kerneliifiPKfPKiPKlPl:
	.zero		2816


//--------------------- .nv.shared.reserved.0     --------------------------
	.section	.nv.shared.reserved.0,"aw",@nobits
	.weak		__nv_reservedSMEM_offset_0_alias
	.size		__nv_reservedSMEM_offset_0_alias, 0, 64
	.other		__nv_reservedSMEM_offset_0_alias,@"STO_CUDA_RESERVED_SHARED STV_DEFAULT"
__nv_reservedSMEM_offset_0_alias:
	.zero		0
	.zero		64


//--------------------- .nv.constant0._Z10nms_kerneliifiPKfPKiPKlPl --------------------------
	.section	.nv.constant0._Z10nms_kerneliifiPKfPKiPKlPl,"a",@progbits
	.sectionflags	@""
	.align	4
.nv.constant0._Z10nms_kerneliifiPKfPKiPKlPl:
	.zero		944


//--------------------- SYMBOLS --------------------------

	.type		.nv.reservedSmem.offset0,@object
	.size		.nv.reservedSmem.offset0,0x4
	.type		.nv.reservedSmem.cap,@object
	.size		.nv.reservedSmem.cap,0x4
